def matmul_kernel(
    a_ptr,
    b_ptr,
    c_ptr,
    M,
    N,
    K,
    stride_am,
    stride_ak,
    stride_bk,
    stride_bn,
    stride_cm,
    stride_cn,
    BLOCK_M: tl.constexpr,
    BLOCK_N: tl.constexpr,
    BLOCK_K: tl.constexpr,
    GROUP_M: tl.constexpr,
):
    pid = tl.program_id(axis=0)
    num_pid_m = tl.cdiv(M, BLOCK_M)
    num_pid_n = tl.cdiv(N, BLOCK_N)
    num_pid_in_group = GROUP_M * num_pid_n
    group_id = pid // num_pid_in_group
    first_pid_m = group_id * GROUP_M
    group_size_m = min(num_pid_m - first_pid_m, GROUP_M)
    pid_m = first_pid_m + ((pid % num_pid_in_group) % group_size_m)
    pid_n = (pid % num_pid_in_group) // group_size_m

    offs_am = (pid_m * BLOCK_M + tl.arange(0, BLOCK_M)) % M
    offs_bn = (pid_n * BLOCK_N + tl.arange(0, BLOCK_N)) % N
    offs_k = tl.arange(0, BLOCK_K)
    a_ptrs = a_ptr + offs_am[:, None] * stride_am + offs_k[None, :] * stride_ak
    b_ptrs = b_ptr + offs_k[:, None] * stride_bk + offs_bn[None, :] * stride_bn

    acc = tl.zeros((BLOCK_M, BLOCK_N), dtype=tl.float32)
    for kk in range(0, tl.cdiv(K, BLOCK_K)):
        a = tl.load(a_ptrs, mask=offs_k[None, :] < K - kk * BLOCK_K, other=0.0)
        b = tl.load(b_ptrs, mask=offs_k[:, None] < K - kk * BLOCK_K, other=0.0)
        acc = tl.dot(a, b, acc)
        a_ptrs += BLOCK_K * stride_ak
        b_ptrs += BLOCK_K * stride_bk

    c = acc.to(c_ptr.dtype.element_ty)
    offs_cm = pid_m * BLOCK_M + tl.arange(0, BLOCK_M)
    offs_cn = pid_n * BLOCK_N + tl.arange(0, BLOCK_N)
    c_ptrs = c_ptr + offs_cm[:, None] * stride_cm + offs_cn[None, :] * stride_cn
    mask = (offs_cm[:, None] < M) & (offs_cn[None, :] < N)
    tl.store(c_ptrs, c, mask=mask)

# config = {"BLOCK_K": 32, "BLOCK_M": 128, "BLOCK_N": 64, "GROUP_M": 8, "arch": "sm_100", "dtype": "fp16", "num_ctas": 1, "num_stages": 3, "num_warps": 8}
# arch = sm_100


// ===== COMPILED SASS (sm_100a) =====

	.target	sm_100a

	.elftype	@"ET_EXEC"


//--------------------- .note.nv.tkinfo           --------------------------
	.section	.note.nv.tkinfo,"",@"SHT_NOTE"
	.sectionflags	@"SHF_NOTE_NV_TKINFO"
	.tkinfo
        /*0018*/ 	.word	0x00000081
        /*0030*/ 	.string	""
        /*0030*/ 	.string	"ptxas-blackwell"
        /*0030*/ 	.string	"Cuda compilation tools, release 12.9, V12.9.86"
        /*0030*/ 	.string	"Build cuda_12.9.r12.9/compiler.36037853_0"
        /*0030*/ 	.string	"-v  -suppress-debug-info  -lineinfo  -arch sm_100a "



//--------------------- .note.nv.cuver            --------------------------
	.section	.note.nv.cuver,"",@"SHT_NOTE"
	.sectionflags	@"SHF_NOTE_NV_CUVER"
        /*0018*/ 	.short	0x0001
        /*001a*/ 	.short	0x0064
        /*001c*/ 	.short	0x0001
        /*001e*/ 	.short	0x0000
        /*0020*/ 	.short	0x0001
        /*0022*/ 	.short	0x0000


//--------------------- .nv.info                  --------------------------
	.section	.nv.info,"",@"SHT_CUDA_INFO"
	.align	4


	//----- nvinfo : EIATTR_REGCOUNT
	.align		4
        /*0000*/ 	.byte	0x04, 0x2f
        /*0002*/ 	.short	(.L_4 - .L_3)
	.align		4
.L_3:
        /*0004*/ 	.word	index@(matmul_kernel)
        /*0008*/ 	.word	0x00000074


	//----- nvinfo : EIATTR_FRAME_SIZE
	.align		4
.L_4:
        /*000c*/ 	.byte	0x04, 0x11
        /*000e*/ 	.short	(.L_6 - .L_5)
	.align		4
.L_5:
        /*0010*/ 	.word	index@($__internal_2_$__cuda_sm10x_tcgen05_guardrail_trap_unallocated_columns_being_dealloced)
        /*0014*/ 	.word	0x00000000


	//----- nvinfo : EIATTR_FRAME_SIZE
	.align		4
.L_6:
        /*0018*/ 	.byte	0x04, 0x11
        /*001a*/ 	.short	(.L_8 - .L_7)
	.align		4
.L_7:
        /*001c*/ 	.word	index@($__internal_1_$__cuda_sm10x_tcgen05_guardrail_trap_phase_invalid_during_alloc)
        /*0020*/ 	.word	0x00000000


	//----- nvinfo : EIATTR_FRAME_SIZE
	.align		4
.L_8:
        /*0024*/ 	.byte	0x04, 0x11
        /*0026*/ 	.short	(.L_10 - .L_9)
	.align		4
.L_9:
        /*0028*/ 	.word	index@($__internal_0_$__cuda_sm10x_tcgen05_guardrail_trap_col_being_dealloced_not_returned_by_alloc)
        /*002c*/ 	.word	0x00000000


	//----- nvinfo : EIATTR_FRAME_SIZE
	.align		4
.L_10:
        /*0030*/ 	.byte	0x04, 0x11
        /*0032*/ 	.short	(.L_12 - .L_11)
	.align		4
.L_11:
        /*0034*/ 	.word	index@(matmul_kernel)
        /*0038*/ 	.word	0x00000000


	//----- nvinfo : EIATTR_MIN_STACK_SIZE
	.align		4
.L_12:
        /*003c*/ 	.byte	0x04, 0x12
        /*003e*/ 	.short	(.L_14 - .L_13)
	.align		4
.L_13:
        /*0040*/ 	.word	index@(matmul_kernel)
        /*0044*/ 	.word	0x00000000
.L_14:


//--------------------- .nv.info.matmul_kernel    --------------------------
	.section	.nv.info.matmul_kernel,"",@"SHT_CUDA_INFO"
	.sectionflags	@""
	.align	4


	//----- nvinfo : EIATTR_CUDA_API_VERSION
	.align		4
        /*0000*/ 	.byte	0x04, 0x37
        /*0002*/ 	.short	(.L_16 - .L_15)
.L_15:
        /*0004*/ 	.word	0x00000081


	//----- nvinfo : EIATTR_KPARAM_INFO
	.align		4
.L_16:
        /*0008*/ 	.byte	0x04, 0x17
        /*000a*/ 	.short	(.L_18 - .L_17)
.L_17:
        /*000c*/ 	.word	0x00000000
        /*0010*/ 	.short	0x000d
        /*0012*/ 	.short	0x0048
        /*0014*/ 	.byte	0x00, 0xf4, 0x21, 0x00


	//----- nvinfo : EIATTR_KPARAM_INFO
	.align		4
.L_18:
        /*0018*/ 	.byte	0x04, 0x17
        /*001a*/ 	.short	(.L_20 - .L_19)
.L_19:
        /*001c*/ 	.word	0x00000000
        /*0020*/ 	.short	0x000c
        /*0022*/ 	.short	0x0040
        /*0024*/ 	.byte	0x00, 0xf4, 0x21, 0x00


	//----- nvinfo : EIATTR_KPARAM_INFO
	.align		4
.L_20:
        /*0028*/ 	.byte	0x04, 0x17
        /*002a*/ 	.short	(.L_22 - .L_21)
.L_21:
        /*002c*/ 	.word	0x00000000
        /*0030*/ 	.short	0x000b
        /*0032*/ 	.short	0x0038
        /*0034*/ 	.byte	0x00, 0xf0, 0x11, 0x00


	//----- nvinfo : EIATTR_KPARAM_INFO
	.align		4
.L_22:
        /*0038*/ 	.byte	0x04, 0x17
        /*003a*/ 	.short	(.L_24 - .L_23)
.L_23:
        /*003c*/ 	.word	0x00000000
        /*0040*/ 	.short	0x000a
        /*0042*/ 	.short	0x0034
        /*0044*/ 	.byte	0x00, 0xf0, 0x11, 0x00


	//----- nvinfo : EIATTR_KPARAM_INFO
	.align		4
.L_24:
        /*0048*/ 	.byte	0x04, 0x17
        /*004a*/ 	.short	(.L_26 - .L_25)
.L_25:
        /*004c*/ 	.word	0x00000000
        /*0050*/ 	.short	0x0009
        /*0052*/ 	.short	0x0030
        /*0054*/ 	.byte	0x00, 0xf0, 0x11, 0x00


	//----- nvinfo : EIATTR_KPARAM_INFO
	.align		4
.L_26:
        /*0058*/ 	.byte	0x04, 0x17
        /*005a*/ 	.short	(.L_28 - .L_27)
.L_27:
        /*005c*/ 	.word	0x00000000
        /*0060*/ 	.short	0x0008
        /*0062*/ 	.short	0x002c
        /*0064*/ 	.byte	0x00, 0xf0, 0x11, 0x00


	//----- nvinfo : EIATTR_KPARAM_INFO
	.align		4
.L_28:
        /*0068*/ 	.byte	0x04, 0x17
        /*006a*/ 	.short	(.L_30 - .L_29)
.L_29:
        /*006c*/ 	.word	0x00000000
        /*0070*/ 	.short	0x0007
        /*0072*/ 	.short	0x0028
        /*0074*/ 	.byte	0x00, 0xf0, 0x11, 0x00


	//----- nvinfo : EIATTR_KPARAM_INFO
	.align		4
.L_30:
        /*0078*/ 	.byte	0x04, 0x17
        /*007a*/ 	.short	(.L_32 - .L_31)
.L_31:
        /*007c*/ 	.word	0x00000000
        /*0080*/ 	.short	0x0006
        /*0082*/ 	.short	0x0024
        /*0084*/ 	.byte	0x00, 0xf0, 0x11, 0x00


	//----- nvinfo : EIATTR_KPARAM_INFO
	.align		4
.L_32:
        /*0088*/ 	.byte	0x04, 0x17
        /*008a*/ 	.short	(.L_34 - .L_33)
.L_33:
        /*008c*/ 	.word	0x00000000
        /*0090*/ 	.short	0x0005
        /*0092*/ 	.short	0x0020
        /*0094*/ 	.byte	0x00, 0xf0, 0x11, 0x00


	//----- nvinfo : EIATTR_KPARAM_INFO
	.align		4
.L_34:
        /*0098*/ 	.byte	0x04, 0x17
        /*009a*/ 	.short	(.L_36 - .L_35)
.L_35:
        /*009c*/ 	.word	0x00000000
        /*00a0*/ 	.short	0x0004
        /*00a2*/ 	.short	0x001c
        /*00a4*/ 	.byte	0x00, 0xf0, 0x11, 0x00


	//----- nvinfo : EIATTR_KPARAM_INFO
	.align		4
.L_36:
        /*00a8*/ 	.byte	0x04, 0x17
        /*00aa*/ 	.short	(.L_38 - .L_37)
.L_37:
        /*00ac*/ 	.word	0x00000000
        /*00b0*/ 	.short	0x0003
        /*00b2*/ 	.short	0x0018
        /*00b4*/ 	.byte	0x00, 0xf0, 0x11, 0x00


	//----- nvinfo : EIATTR_KPARAM_INFO
	.align		4
.L_38:
        /*00b8*/ 	.byte	0x04, 0x17
        /*00ba*/ 	.short	(.L_40 - .L_39)
.L_39:
        /*00bc*/ 	.word	0x00000000
        /*00c0*/ 	.short	0x0002
        /*00c2*/ 	.short	0x0010
        /*00c4*/ 	.byte	0x00, 0xf4, 0x21, 0x00


	//----- nvinfo : EIATTR_KPARAM_INFO
	.align		4
.L_40:
        /*00c8*/ 	.byte	0x04, 0x17
        /*00ca*/ 	.short	(.L_42 - .L_41)
.L_41:
        /*00cc*/ 	.word	0x00000000
        /*00d0*/ 	.short	0x0001
        /*00d2*/ 	.short	0x0008
        /*00d4*/ 	.byte	0x00, 0xf4, 0x21, 0x00


	//----- nvinfo : EIATTR_KPARAM_INFO
	.align		4
.L_42:
        /*00d8*/ 	.byte	0x04, 0x17
        /*00da*/ 	.short	(.L_44 - .L_43)
.L_43:
        /*00dc*/ 	.word	0x00000000
        /*00e0*/ 	.short	0x0000
        /*00e2*/ 	.short	0x0000
        /*00e4*/ 	.byte	0x00, 0xf4, 0x21, 0x00


	//----- nvinfo : EIATTR_AT_ENTRY_FRAGMENTS
	.align		4
.L_44:
        /*00e8*/ 	.byte	0x04, 0x4f
        /*00ea*/ 	.short	(.L_46 - .L_45)


	//   ....[0]....
.L_45:
        /*00ec*/ 	.word	0x00000004


	//----- nvinfo : EIATTR_RESERVED_SMEM_USED
	.align		4
.L_46:
        /*00f0*/ 	.byte	0x01, 0x41
	.zero		2


	//----- nvinfo : EIATTR_SPARSE_MMA_MASK
	.align		4
        /*00f4*/ 	.byte	0x03, 0x50
        /*00f6*/ 	.short	0x0000


	//----- nvinfo : EIATTR_TCGEN05_1CTA_USED
	.align		4
        /*00f8*/ 	.byte	0x01, 0x51
	.zero		2


	//----- nvinfo : EIATTR_MAXREG_COUNT
	.align		4
        /*00fc*/ 	.byte	0x03, 0x1b
        /*00fe*/ 	.short	0x00ff


	//----- nvinfo : EIATTR_NUM_BARRIERS
	.align		4
        /*0100*/ 	.byte	0x02, 0x4c
        /*0102*/ 	.byte	0x01
	.zero		1


	//----- nvinfo : EIATTR_INT_WARP_WIDE_INSTR_OFFSETS
	.align		4
        /*0104*/ 	.byte	0x04, 0x31
        /*0106*/ 	.short	(.L_48 - .L_47)


	//   ....[0]....
.L_47:
        /*0108*/ 	.word	0x00000d40


	//   ....[1]....
        /*010c*/ 	.word	0x00000d50


	//   ....[2]....
        /*0110*/ 	.word	0x00002080


	//   ....[3]....
        /*0114*/ 	.word	0x00004240


	//   ....[4]....
        /*0118*/ 	.word	0x00004290


	//----- nvinfo : EIATTR_COOP_GROUP_MASK_REGIDS
	.align		4
.L_48:
        /*011c*/ 	.byte	0x04, 0x29
        /*011e*/ 	.short	(.L_50 - .L_49)


	//   ....[0]....
.L_49:
        /*0120*/ 	.word	0xffffffff


	//   ....[1]....
        /*0124*/ 	.word	0xffffffff


	//   ....[2]....
        /*0128*/ 	.word	0xffffffff


	//   ....[3]....
        /*012c*/ 	.word	0xffffffff


	//----- nvinfo : EIATTR_COOP_GROUP_INSTR_OFFSETS
	.align		4
.L_50:
        /*0130*/ 	.byte	0x04, 0x28
        /*0132*/ 	.short	(.L_52 - .L_51)


	//   ....[0]....
.L_51:
        /*0134*/ 	.word	0x00000060


	//   ....[1]....
        /*0138*/ 	.word	0x00000320


	//   ....[2]....
        /*013c*/ 	.word	0x000040d0


	//   ....[3]....
        /*0140*/ 	.word	0x00004340


	//----- nvinfo : EIATTR_VRC_CTA_INIT_COUNT
	.align		4
.L_52:
        /*0144*/ 	.byte	0x02, 0x4a
        /*0146*/ 	.byte	0x80
	.zero		1


	//----- nvinfo : EIATTR_MBARRIER_INSTR_OFFSETS
	.align		4
        /*0148*/ 	.byte	0x04, 0x39
        /*014a*/ 	.short	(.L_54 - .L_53)


	//   ....[0]....
.L_53:
        /*014c*/ 	.word	0x00000e80
        /*0150*/ 	.word	0x000000ff
        /*0154*/ 	.word	0x00000000
        /*0158*/ 	.short	0x0100
        /*015a*/ 	.byte	0x0d
	.zero		1


	//   ....[1]....
        /*015c*/ 	.word	0x000020c0
        /*0160*/ 	.word	0x000000ff
        /*0164*/ 	.word	0x00006008
        /*0168*/ 	.short	0x0100
        /*016a*/ 	.byte	0x0b
	.zero		1


	//   ....[2]....
        /*016c*/ 	.word	0x00002760
        /*0170*/ 	.word	0x000000ff
        /*0174*/ 	.word	0x00000000
        /*0178*/ 	.short	0x010a
        /*017a*/ 	.byte	0x0d
	.zero		1


	//   ....[3]....
        /*017c*/ 	.word	0x000030b0
        /*0180*/ 	.word	0x000000ff
        /*0184*/ 	.word	0x00000000
        /*0188*/ 	.short	0x010a
        /*018a*/ 	.byte	0x0d
	.zero		1


	//   ....[4]....
        /*018c*/ 	.word	0x000031c0
        /*0190*/ 	.word	0x000000ff
        /*0194*/ 	.word	0x00006000
        /*0198*/ 	.short	0x0108
        /*019a*/ 	.byte	0x0b
	.zero		1


	//   ....[5]....
        /*019c*/ 	.word	0x00003250
        /*01a0*/ 	.word	0x000000ff
        /*01a4*/ 	.word	0x00006008
        /*01a8*/ 	.short	0x0108
        /*01aa*/ 	.byte	0x0b
	.zero		1


	//   ....[6]....
        /*01ac*/ 	.word	0x00004360
        /*01b0*/ 	.word	0x000000ff
        /*01b4*/ 	.word	0x00000000
        /*01b8*/ 	.short	0x010a
        /*01ba*/ 	.byte	0x0d
	.zero		1


	//   ....[7]....
        /*01bc*/ 	.word	0x00004390
        /*01c0*/ 	.word	0x000000ff
        /*01c4*/ 	.word	0x00000000
        /*01c8*/ 	.short	0x010a
        /*01ca*/ 	.byte	0x0d
	.zero		1


	//----- nvinfo : EIATTR_NUM_MBARRIERS
	.align		4
.L_54:
        /*01cc*/ 	.byte	0x03, 0x38
        /*01ce*/ 	.short	0x0002


	//----- nvinfo : EIATTR_EXIT_INSTR_OFFSETS
	.align		4
        /*01d0*/ 	.byte	0x04, 0x1c
        /*01d2*/ 	.short	(.L_56 - .L_55)


	//   ....[0]....
.L_55:
        /*01d4*/ 	.word	0x00004350


	//----- nvinfo : EIATTR_REQNTID
	.align		4
.L_56:
        /*01d8*/ 	.byte	0x04, 0x10
        /*01da*/ 	.short	(.L_58 - .L_57)
.L_57:
        /*01dc*/ 	.word	0x00000100
        /*01e0*/ 	.word	0x00000001
        /*01e4*/ 	.word	0x00000001


	//----- nvinfo : EIATTR_CRS_STACK_SIZE
	.align		4
.L_58:
        /*01e8*/ 	.byte	0x04, 0x1e
        /*01ea*/ 	.short	(.L_60 - .L_59)
.L_59:
        /*01ec*/ 	.word	0x00000000


	//----- nvinfo : EIATTR_CBANK_PARAM_SIZE
	.align		4
.L_60:
        /*01f0*/ 	.byte	0x03, 0x19
        /*01f2*/ 	.short	0x0050


	//----- nvinfo : EIATTR_PARAM_CBANK
	.align		4
        /*01f4*/ 	.byte	0x04, 0x0a
        /*01f6*/ 	.short	(.L_62 - .L_61)
	.align		4
.L_61:
        /*01f8*/ 	.word	index@(.nv.constant0.matmul_kernel)
        /*01fc*/ 	.short	0x0380
        /*01fe*/ 	.short	0x0050


	//----- nvinfo : EIATTR_SW_WAR
	.align		4
.L_62:
        /*0200*/ 	.byte	0x04, 0x36
        /*0202*/ 	.short	(.L_64 - .L_63)
.L_63:
        /*0204*/ 	.word	0x00000008
.L_64:


//--------------------- .nv.compat                --------------------------
	.section	.nv.compat,"",@"SHT_CUDA_COMPAT_INFO"
	.align	4
        /*0000*/ 	.byte	0x02, 0x02, 0x02, 0x00, 0x02, 0x05, 0x05, 0x00, 0x02, 0x03, 0x00, 0x00, 0x02, 0x06, 0x01, 0x00


//--------------------- .nv.callgraph             --------------------------
	.section	.nv.callgraph,"",@"SHT_CUDA_CALLGRAPH"
	.align	4
	.sectionentsize	8
	.align		4
        /*0000*/ 	.word	0x00000000
	.align		4
        /*0004*/ 	.word	0xffffffff
	.align		4
        /*0008*/ 	.word	0x00000000
	.align		4
        /*000c*/ 	.word	0xfffffffe
	.align		4
        /*0010*/ 	.word	0x00000000
	.align		4
        /*0014*/ 	.word	0xfffffffd
	.align		4
        /*0018*/ 	.word	0x00000000
	.align		4
        /*001c*/ 	.word	0xfffffffc


//--------------------- .text.matmul_kernel       --------------------------
	.section	.text.matmul_kernel,"ax",@progbits
	.align	128
        .global         matmul_kernel
        .type           matmul_kernel,@function
        .size           matmul_kernel,(.L_x_20 - matmul_kernel)
        .other          matmul_kernel,@"STO_CUDA_ENTRY STV_DEFAULT"
matmul_kernel:
.text.matmul_kernel:
[----:B------:R-:W0:Y:S01]  /*0000*/  LDC R1, c[0x0][0x37c] ;  /* 0x0000df00ff017b82 */ /* 0x000e220000000800 */
[----:B------:R-:W1:Y:S01]  /*0010*/  S2R R57, SR_TID.X ;  /* 0x0000000000397919 */ /* 0x000e620000002100 */
[----:B------:R-:W2:Y:S01]  /*0020*/  LDCU.64 UR24, c[0x0][0x358] ;  /* 0x00006b00ff1877ac */ /* 0x000ea20008000a00 */
[----:B-1----:R-:W-:-:S13]  /*0030*/  ISETP.GE.U32.AND P1, PT, R57, 0x20, PT ;  /* 0x000000203900780c */ /* 0x002fda0003f26070 */
[----:B--2---:R-:W-:Y:S05]  /*0040*/  @P1 BRA `(.L_x_0) ;  /* 0x0000000000b81947 */ /* 0x004fea0003800000 */
[----:B------:R-:W1:Y:S01]  /*0050*/  S2UR UR6, SR_CgaCtaId ;  /* 0x00000000000679c3 */ /* 0x000e620000008800 */
[----:B------:R-:W-:Y:S01]  /*0060*/  NOP ;  /* 0x0000000000007918 */ /* 0x000fe20000000000 */
[----:B------:R-:W-:Y:S02]  /*0070*/  UMOV UR4, 0x40 ;  /* 0x0000004000047882 */ /* 0x000fe40000000000 */
[----:B-1----:R-:W-:-:S09]  /*0080*/  ULEA UR4, UR6, UR4, 0x18 ;  /* 0x0000000406047291 */ /* 0x002fd2000f8ec0ff */
[----:B------:R-:W1:Y:S01]  /*0090*/  LDS.U8 R0, [UR4] ;  /* 0x00000004ff007984 */ /* 0x000e620008000000 */
[----:B------:R-:W-:Y:S02]  /*00a0*/  UMOV UR4, 0x400 ;  /* 0x0000040000047882 */ /* 0x000fe40000000000 */
[----:B------:R-:W-:Y:S01]  /*00b0*/  ULEA UR4, UR6, UR4, 0x18 ;  /* 0x0000000406047291 */ /* 0x000fe2000f8ec0ff */
[----:B-1----:R-:W-:-:S13]  /*00c0*/  ISETP.NE.AND P0, PT, R0, RZ, PT ;  /* 0x000000ff0000720c */ /* 0x002fda0003f05270 */
[----:B------:R-:W-:Y:S05]  /*00d0*/  @P0 BRA `(.L_x_1) ;  /* 0x00000000007c0947 */ /* 0x000fea0003800000 */
[----:B------:R-:W-:-:S13]  /*00e0*/  ELECT P0, URZ, PT ;  /* 0x0000000000ff782f */ /* 0x000fda0003800000 */
[----:B------:R-:W-:Y:S05]  /*00f0*/  @!P0 BRA `(.L_x_2) ;  /* 0x0000000000848947 */ /* 0x000fea0003800000 */
[----:B------:R-:W-:Y:S01]  /*0100*/  UMOV UR5, 0x2 ;  /* 0x0000000200057882 */ /* 0x000fe20000000000 */
[----:B------:R-:W-:Y:S02]  /*0110*/  IMAD.MOV.U32 R4, RZ, RZ, 0x1 ;  /* 0x00000001ff047424 */ /* 0x000fe400078e00ff */
[----:B------:R-:W-:Y:S02]  /*0120*/  IMAD.MOV.U32 R5, RZ, RZ, 0x3 ;  /* 0x00000003ff057424 */ /* 0x000fe400078e00ff */
[----:B------:R-:W-:Y:S04]  /*0130*/  DEPBAR.LE SB1, 0x36 ;  /* 0x00009d800000791a */ /* 0x000fe80000000000 */
[----:B------:R-:W1:Y:S02]  /*0140*/  UTCATOMSWS.FIND_AND_SET.ALIGN UP0, UR5, UR5 ;  /* 0x00000005000575e3 */ /* 0x000e640008000800 */
[----:B-1----:R-:W-:-:S04]  /*0150*/  PLOP3.LUT P0, PT, PT, PT, UP0, 0x80, 0x8 ;  /* 0x000000000008781c */ /* 0x002fc80003f0f008 */
[----:B------:R-:W-:-:S04]  /*0160*/  SEL R0, RZ, 0xffffffff, !P0 ;  /* 0xffffffffff007807 */ /* 0x000fc80004000000 */
[----:B------:R-:W-:Y:S01]  /*0170*/  ISETP.NE.AND P0, PT, R0, RZ, PT ;  /* 0x000000ff0000720c */ /* 0x000fe20003f05270 */
[----:B------:R-:W-:-:S12]  /*0180*/  IMAD.U32 R0, RZ, RZ, UR5 ;  /* 0x00000005ff007e24 */ /* 0x000fd8000f8e00ff */
[----:B------:R-:W-:Y:S05]  /*0190*/  @P0 BRA `(.L_x_3) ;  /* 0x0000000000240947 */ /* 0x000fea0003800000 */
.L_x_4:
[----:B------:R-:W-:Y:S05]  /*01a0*/  NANOSLEEP 0x64 ;  /* 0x000000640000795d */ /* 0x000fea0003800000 */
[----:B------:R-:W-:-:S05]  /*01b0*/  UMOV UR5, 0x2 ;  /* 0x0000000200057882 */ /* 0x000fca0000000000 */
[----:B------:R-:W-:Y:S04]  /*01c0*/  DEPBAR.LE SB1, 0x36 ;  /* 0x00009d800000791a */ /* 0x000fe80000000000 */
[----:B------:R-:W1:Y:S02]  /*01d0*/  UTCATOMSWS.FIND_AND_SET.ALIGN UP0, UR5, UR5 ;  /* 0x00000005000575e3 */ /* 0x000e640008000800 */
[----:B-1----:R-:W-:-:S04]  /*01e0*/  PLOP3.LUT P0, PT, PT, PT, UP0, 0x80, 0x8 ;  /* 0x000000000008781c */ /* 0x002fc80003f0f008 */
[----:B------:R-:W-:-:S04]  /*01f0*/  SEL R0, RZ, 0xffffffff, !P0 ;  /* 0xffffffffff007807 */ /* 0x000fc80004000000 */
[----:B------:R-:W-:Y:S01]  /*0200*/  ISETP.NE.AND P0, PT, R0, RZ, PT ;  /* 0x000000ff0000720c */ /* 0x000fe20003f05270 */
[----:B------:R-:W-:-:S12]  /*0210*/  IMAD.U32 R0, RZ, RZ, UR5 ;  /* 0x00000005ff007e24 */ /* 0x000fd8000f8e00ff */
[----:B------:R-:W-:Y:S05]  /*0220*/  @!P0 BRA `(.L_x_4) ;  /* 0xfffffffc00dc8947 */ /* 0x000fea000383ffff */
.L_x_3:
[C---:B------:R-:W-:Y:S01]  /*0230*/  VIADD R3, R0.reuse, 0x10 ;  /* 0x0000001000037836 */ /* 0x040fe20000000000 */
[----:B------:R-:W-:Y:S01]  /*0240*/  UMOV UR5, 0x50 ;  /* 0x0000005000057882 */ /* 0x000fe20000000000 */
[----:B------:R-:W-:Y:S01]  /*0250*/  SHF.L.U32 R2, R5, R0, RZ ;  /* 0x0000000005027219 */ /* 0x000fe200000006ff */
[----:B------:R-:W-:Y:S01]  /*0260*/  ULEA UR5, UR6, UR5, 0x18 ;  /* 0x0000000506057291 */ /* 0x000fe2000f8ec0ff */
[----:B------:R-:W-:Y:S01]  /*0270*/  IMAD.SHL.U32 R0, R0, 0x20, RZ ;  /* 0x0000002000007824 */ /* 0x000fe200078e00ff */
[----:B------:R-:W-:-:S04]  /*0280*/  SHF.L.U32 R3, R4, R3, RZ ;  /* 0x0000000304037219 */ /* 0x000fc800000006ff */
[----:B------:R-:W-:-:S05]  /*0290*/  LOP3.LUT R2, R3, R2, RZ, 0xfc, !PT ;  /* 0x0000000203027212 */ /* 0x000fca00078efcff */
[----:B------:R1:W-:Y:S04]  /*02a0*/  ATOMS.OR RZ, [UR5], R2 ;  /* 0x00000002ffff798c */ /* 0x0003e8000b000005 */
[----:B------:R1:W-:Y:S01]  /*02b0*/  STS [UR4], R0 ;  /* 0x00000000ff007988 */ /* 0x0003e20008000804 */
[----:B------:R-:W-:Y:S05]  /*02c0*/  BRA `(.L_x_2) ;  /* 0x0000000000107947 */ /* 0x000fea0003800000 */
.L_x_1:
[----:B------:R-:W-:Y:S01]  /*02d0*/  IMAD.MOV.U32 R0, RZ, RZ, -0x1 ;  /* 0xffffffffff007424 */ /* 0x000fe200078e00ff */
[----:B------:R-:W-:-:S04]  /*02e0*/  MOV R2, 0x310 ;  /* 0x0000031000027802 */ /* 0x000fc80000000f00 */
[----:B------:R1:W-:Y:S03]  /*02f0*/  STS [UR4], R0 ;  /* 0x00000000ff007988 */ /* 0x0003e60008000804 */
[----:B01----:R-:W-:Y:S05]  /*0300*/  CALL.REL.NOINC `($__internal_1_$__cuda_sm10x_tcgen05_guardrail_trap_phase_invalid_during_alloc) ;  /* 0x0000004000387944 */ /* 0x003fea0003c00000 */
.L_x_2:
[----:B------:R-:W-:Y:S05]  /*0310*/  WARPSYNC.ALL ;  /* 0x0000000000007948 */ /* 0x000fea0003800000 */
[----:B------:R-:W-:Y:S01]  /*0320*/  NOP ;  /* 0x0000000000007918 */ /* 0x000fe20000000000 */
.L_x_0:
[----:B------:R-:W2:Y:S01]  /*0330*/  LDC.64 R34, c[0x0][0x398] ;  /* 0x0000e600ff227b82 */ /* 0x000ea20000000a00 */
[----:B------:R-:W3:Y:S01]  /*0340*/  S2R R5, SR_CTAID.X ;  /* 0x0000000000057919 */ /* 0x000ee20000002500 */
[----:B------:R-:W-:Y:S01]  /*0350*/  UMOV UR11, 0x400 ;  /* 0x00000400000b7882 */ /* 0x000fe20000000000 */
[----:B------:R-:W-:Y:S01]  /*0360*/  SHF.R.U32.HI R55, RZ, 0x7, R57 ;  /* 0x00000007ff377819 */ /* 0x000fe20000011639 */
[----:B------:R-:W-:Y:S01]  /*0370*/  UMOV UR7, 0x1 ;  /* 0x0000000100077882 */ /* 0x000fe20000000000 */
[----:B------:R-:W4:Y:S01]  /*0380*/  LDCU.128 UR16, c[0x0][0x380] ;  /* 0x00007000ff1077ac */ /* 0x000f220008000c00 */
[----:B------:R-:W-:Y:S02]  /*0390*/  PRMT R78, RZ, 0x7610, R78 ;  /* 0x00007610ff4e7816 */ /* 0x000fe4000000004e */
[----:B------:R-:W5:Y:S01]  /*03a0*/  S2UR UR6, SR_CgaCtaId ;  /* 0x00000000000679c3 */ /* 0x000f620000008800 */
[----:B------:R-:W-:-:S04]  /*03b0*/  SGXT.U32 R55, R55, 0x1 ;  /* 0x000000013737781a */ /* 0x000fc80000000000 */
[C---:B------:R-:W-:Y:S02]  /*03c0*/  LOP3.LUT R59, R55.reuse, 0x8, RZ, 0xfc, !PT ;  /* 0x00000008373b7812 */ /* 0x040fe400078efcff */
[----:B------:R-:W-:Y:S01]  /*03d0*/  LOP3.LUT R61, R55, 0xa, RZ, 0xfc, !PT ;  /* 0x0000000a373d7812 */ /* 0x000fe200078efcff */
[----:B------:R-:W1:Y:S02]  /*03e0*/  LDC.64 R50, c[0x0][0x3a8] ;  /* 0x0000ea00ff327b82 */ /* 0x000e640000000a00 */
[----:B-12---:R-:W-:-:S06]  /*03f0*/  VIADD R0, R35, 0x3f ;  /* 0x0000003f23007836 */ /* 0x006fcc0000000000 */
[----:B------:R-:W1:Y:S01]  /*0400*/  LDC.64 R52, c[0x0][0x3a0] ;  /* 0x0000e800ff347b82 */ /* 0x000e620000000a00 */
[----:B------:R-:W-:Y:S01]  /*0410*/  SHF.R.S32.HI R3, RZ, 0x1f, R0 ;  /* 0x0000001fff037819 */ /* 0x000fe20000011400 */
[----:B-----5:R-:W-:-:S03]  /*0420*/  ULEA UR11, UR6, UR11, 0x18 ;  /* 0x0000000b060b7291 */ /* 0x020fc6000f8ec0ff */
[----:B------:R-:W-:Y:S02]  /*0430*/  LEA.HI R3, R3, R0, RZ, 0x6 ;  /* 0x0000000003037211 */ /* 0x000fe400078f30ff */
[----:B---3--:R-:W-:Y:S01]  /*0440*/  IABS R8, R5 ;  /* 0x0000000500087213 */ /* 0x008fe20000000000 */
[----:B------:R-:W-:Y:S01]  /*0450*/  UIADD3 UR13, UPT, UPT, UR11, 0x6000, URZ ;  /* 0x000060000b0d7890 */ /* 0x000fe2000fffe0ff */
[----:B------:R-:W-:Y:S01]  /*0460*/  SHF.R.S32.HI R3, RZ, 0x6, R3 ;  /* 0x00000006ff037819 */ /* 0x000fe20000011403 */
[----:B------:R-:W-:-:S04]  /*0470*/  IMAD R25, R55, R50, RZ ;  /* 0x0000003237197224 */ /* 0x000fc800078e02ff */
[----:B------:R-:W-:Y:S02]  /*0480*/  IMAD.SHL.U32 R4, R3, 0x8, RZ ;  /* 0x0000000803047824 */ /* 0x000fe400078e00ff */
[----:B------:R-:W-:-:S03]  /*0490*/  IMAD R23, R50, 0x2, R25 ;  /* 0x0000000232177824 */ /* 0x000fc600078e0219 */
[-C--:B------:R-:W-:Y:S01]  /*04a0*/  IABS R7, R4.reuse ;  /* 0x0000000400077213 */ /* 0x080fe20000000000 */
[C---:B------:R-:W-:Y:S01]  /*04b0*/  IMAD R21, R50.reuse, 0x2, R23 ;  /* 0x0000000232157824 */ /* 0x040fe200078e0217 */
[----:B------:R-:W-:Y:S02]  /*04c0*/  IABS R10, R4 ;  /* 0x00000004000a7213 */ /* 0x000fe40000000000 */
[----:B------:R-:W2:Y:S01]  /*04d0*/  I2F.RP R0, R7 ;  /* 0x0000000700007306 */ /* 0x000ea20000209400 */
[----:B------:R-:W-:-:S04]  /*04e0*/  IMAD R19, R50, 0x2, R21 ;  /* 0x0000000232137824 */ /* 0x000fc800078e0215 */
[----:B------:R-:W-:-:S03]  /*04f0*/  IMAD R17, R50, 0x2, R19 ;  /* 0x0000000232117824 */ /* 0x000fc600078e0213 */
[----:B--2---:R-:W2:Y:S02]  /*0500*/  MUFU.RCP R0, R0 ;  /* 0x0000000000007308 */ /* 0x004ea40000001000 */
[----:B--2---:R-:W-:Y:S02]  /*0510*/  VIADD R2, R0, 0xffffffe ;  /* 0x0ffffffe00027836 */ /* 0x004fe40000000000 */
[----:B------:R-:W-:-:S04]  /*0520*/  IMAD.MOV R0, RZ, RZ, -R10 ;  /* 0x000000ffff007224 */ /* 0x000fc800078e0a0a */
[----:B------:R2:W3:Y:S02]  /*0530*/  F2I.FTZ.U32.TRUNC.NTZ R3, R2 ;  /* 0x0000000200037305 */ /* 0x0004e4000021f000 */
[----:B--2---:R-:W-:Y:S02]  /*0540*/  IMAD.MOV.U32 R2, RZ, RZ, RZ ;  /* 0x000000ffff027224 */ /* 0x004fe400078e00ff */
[----:B---3--:R-:W-:-:S04]  /*0550*/  IMAD.MOV R6, RZ, RZ, -R3 ;  /* 0x000000ffff067224 */ /* 0x008fc800078e0a03 */
[----:B------:R-:W-:Y:S02]  /*0560*/  IMAD R9, R6, R7, RZ ;  /* 0x0000000706097224 */ /* 0x000fe400078e02ff */
[----:B------:R-:W-:Y:S02]  /*0570*/  IMAD.MOV.U32 R6, RZ, RZ, R8 ;  /* 0x000000ffff067224 */ /* 0x000fe400078e0008 */
[----:B------:R-:W-:-:S06]  /*0580*/  IMAD.HI.U32 R3, R3, R9, R2 ;  /* 0x0000000903037227 */ /* 0x000fcc00078e0002 */
[----:B------:R-:W-:-:S04]  /*0590*/  IMAD.HI.U32 R3, R3, R6, RZ ;  /* 0x0000000603037227 */ /* 0x000fc800078e00ff */
[----:B------:R-:W-:Y:S01]  /*05a0*/  IMAD R0, R3, R0, R6 ;  /* 0x0000000003007224 */ /* 0x000fe200078e0206 */
[----:B------:R-:W-:Y:S04]  /*05b0*/  BAR.SYNC.DEFER_BLOCKING 0x0 ;  /* 0x0000000000007b1d */ /* 0x000fe80000010000 */
[----:B------:R-:W-:-:S13]  /*05c0*/  ISETP.GT.U32.AND P2, PT, R7, R0, PT ;  /* 0x000000000700720c */ /* 0x000fda0003f44070 */
[----:B------:R-:W-:Y:S02]  /*05d0*/  @!P2 IMAD.IADD R0, R0, 0x1, -R7 ;  /* 0x000000010000a824 */ /* 0x000fe400078e0a07 */
[----:B------:R-:W-:Y:S01]  /*05e0*/  @!P2 VIADD R3, R3, 0x1 ;  /* 0x000000010303a836 */ /* 0x000fe20000000000 */
[----:B------:R-:W-:Y:S02]  /*05f0*/  ISETP.NE.AND P2, PT, R4, RZ, PT ;  /* 0x000000ff0400720c */ /* 0x000fe40003f45270 */
[----:B------:R-:W-:Y:S02]  /*0600*/  ISETP.GE.U32.AND P0, PT, R0, R7, PT ;  /* 0x000000070000720c */ /* 0x000fe40003f06070 */
[----:B------:R-:W-:-:S04]  /*0610*/  LOP3.LUT R0, R5, R4, RZ, 0x3c, !PT ;  /* 0x0000000405007212 */ /* 0x000fc800078e3cff */
[----:B------:R-:W-:Y:S01]  /*0620*/  ISETP.GE.AND P3, PT, R0, RZ, PT ;  /* 0x000000ff0000720c */ /* 0x000fe20003f66270 */
[----:B------:R-:W-:-:S06]  /*0630*/  VIADD R0, R34, 0x7f ;  /* 0x0000007f22007836 */ /* 0x000fcc0000000000 */
[----:B------:R-:W-:-:S04]  /*0640*/  @P0 VIADD R3, R3, 0x1 ;  /* 0x0000000103030836 */ /* 0x000fc80000000000 */
[----:B------:R-:W-:Y:S01]  /*0650*/  IMAD.MOV.U32 R2, RZ, RZ, R3 ;  /* 0x000000ffff027224 */ /* 0x000fe200078e0003 */
[----:B------:R-:W-:-:S03]  /*0660*/  SHF.R.S32.HI R3, RZ, 0x1f, R0 ;  /* 0x0000001fff037819 */ /* 0x000fc60000011400 */
[----:B------:R-:W-:Y:S01]  /*0670*/  @!P3 IMAD.MOV R2, RZ, RZ, -R2 ;  /* 0x000000ffff02b224 */ /* 0x000fe200078e0a02 */
[----:B------:R-:W-:Y:S02]  /*0680*/  @!P2 LOP3.LUT R2, RZ, R4, RZ, 0x33, !PT ;  /* 0x00000004ff02a212 */ /* 0x000fe400078e33ff */
[----:B------:R-:W-:-:S03]  /*0690*/  LEA.HI R3, R3, R0, RZ, 0x7 ;  /* 0x0000000003037211 */ /* 0x000fc600078f38ff */
[----:B------:R-:W-:Y:S02]  /*06a0*/  IMAD.SHL.U32 R8, R2, 0x8, RZ ;  /* 0x0000000802087824 */ /* 0x000fe400078e00ff */
[----:B------:R-:W-:-:S03]  /*06b0*/  IMAD.MOV R2, RZ, RZ, -R2 ;  /* 0x000000ffff027224 */ /* 0x000fc600078e0a02 */
[----:B------:R-:W-:Y:S01]  /*06c0*/  LEA.HI.SX32 R3, R3, -R8, 0x19 ;  /* 0x8000000803037211 */ /* 0x000fe200078fcaff */
[----:B------:R-:W-:-:S03]  /*06d0*/  IMAD R10, R4, R2, R5 ;  /* 0x00000002040a7224 */ /* 0x000fc600078e0205 */
[----:B------:R-:W-:Y:S02]  /*06e0*/  VIMNMX R11, PT, PT, R3, 0x8, PT ;  /* 0x00000008030b7848 */ /* 0x000fe40003fe0100 */
[----:B------:R-:W-:Y:S02]  /*06f0*/  IABS R9, R10 ;  /* 0x0000000a00097213 */ /* 0x000fe40000000000 */
[-C--:B------:R-:W-:Y:S02]  /*0700*/  IABS R7, R11.reuse ;  /* 0x0000000b00077213 */ /* 0x080fe40000000000 */
[----:B------:R-:W-:Y:S02]  /*0710*/  IABS R4, R11 ;  /* 0x0000000b00047213 */ /* 0x000fe40000000000 */
[----:B------:R-:W2:Y:S08]  /*0720*/  I2F.RP R0, R7 ;  /* 0x0000000700007306 */ /* 0x000eb00000209400 */
[----:B--2---:R-:W2:Y:S02]  /*0730*/  MUFU.RCP R0, R0 ;  /* 0x0000000000007308 */ /* 0x004ea40000001000 */
[----:B--2---:R-:W-:-:S02]  /*0740*/  VIADD R3, R0, 0xffffffe ;  /* 0x0ffffffe00037836 */ /* 0x004fc40000000000 */
[----:B------:R-:W-:-:S04]  /*0750*/  IMAD.MOV R0, RZ, RZ, -R4 ;  /* 0x000000ffff007224 */ /* 0x000fc800078e0a04 */
[----:B------:R-:W2:Y:S02]  /*0760*/  F2I.FTZ.U32.TRUNC.NTZ R3, R3 ;  /* 0x0000000300037305 */ /* 0x000ea4000021f000 */
[----:B--2---:R-:W-:-:S04]  /*0770*/  IMAD.MOV R6, RZ, RZ, -R3 ;  /* 0x000000ffff067224 */ /* 0x004fc800078e0a03 */
[----:B------:R-:W-:Y:S01]  /*0780*/  IMAD.MOV.U32 R2, RZ, RZ, R6 ;  /* 0x000000ffff027224 */ /* 0x000fe200078e0006 */
[----:B------:R-:W-:-:S03]  /*0790*/  IABS R6, R35 ;  /* 0x0000002300067213 */ /* 0x000fc60000000000 */
[----:B------:R-:W-:Y:S02]  /*07a0*/  IMAD R5, R2, R7, RZ ;  /* 0x0000000702057224 */ /* 0x000fe400078e02ff */
[----:B------:R-:W-:-:S04]  /*07b0*/  IMAD.MOV.U32 R2, RZ, RZ, RZ ;  /* 0x000000ffff027224 */ /* 0x000fc800078e00ff */
[----:B------:R-:W-:Y:S01]  /*07c0*/  IMAD.HI.U32 R2, R3, R5, R2 ;  /* 0x0000000503027227 */ /* 0x000fe200078e0002 */
[----:B------:R-:W-:Y:S02]  /*07d0*/  IABS R3, R34 ;  /* 0x0000002200037213 */ /* 0x000fe40000000000 */
[----:B------:R-:W-:-:S03]  /*07e0*/  LOP3.LUT R5, R57, 0x7f, RZ, 0xc0, !PT ;  /* 0x0000007f39057812 */ /* 0x000fc600078ec0ff */
[----:B------:R-:W-:-:S04]  /*07f0*/  IMAD.HI.U32 R2, R2, R9, RZ ;  /* 0x0000000902027227 */ /* 0x000fc800078e00ff */
[----:B------:R-:W-:Y:S02]  /*0800*/  IMAD R0, R2, R0, R9 ;  /* 0x0000000002007224 */ /* 0x000fe400078e0209 */
[----:B------:R-:W-:-:S03]  /*0810*/  IMAD.MOV.U32 R9, RZ, RZ, R3 ;  /* 0x000000ffff097224 */ /* 0x000fc600078e0003 */
[----:B------:R-:W-:Y:S01]  /*0820*/  ISETP.GT.U32.AND P2, PT, R7, R0, PT ;  /* 0x000000000700720c */ /* 0x000fe20003f44070 */
[----:B------:R-:W2:-:S12]  /*0830*/  I2F.RP R4, R9 ;  /* 0x0000000900047306 */ /* 0x000e980000209400 */
[----:B------:R-:W-:Y:S02]  /*0840*/  @!P2 IMAD.IADD R0, R0, 0x1, -R7 ;  /* 0x000000010000a824 */ /* 0x000fe400078e0a07 */
[----:B------:R-:W-:Y:S01]  /*0850*/  @!P2 VIADD R2, R2, 0x1 ;  /* 0x000000010202a836 */ /* 0x000fe20000000000 */
[----:B--2---:R-:W2:Y:S01]  /*0860*/  MUFU.RCP R4, R4 ;  /* 0x0000000400047308 */ /* 0x004ea20000001000 */
[----:B------:R-:W-:Y:S02]  /*0870*/  ISETP.NE.AND P2, PT, R11, RZ, PT ;  /* 0x000000ff0b00720c */ /* 0x000fe40003f45270 */
[----:B------:R-:W-:Y:S02]  /*0880*/  ISETP.GE.U32.AND P0, PT, R0, R7, PT ;  /* 0x000000070000720c */ /* 0x000fe40003f06070 */
[----:B------:R-:W-:-:S04]  /*0890*/  LOP3.LUT R0, R10, R11, RZ, 0x3c, !PT ;  /* 0x0000000b0a007212 */ /* 0x000fc800078e3cff */
[----:B------:R-:W-:-:S07]  /*08a0*/  ISETP.GE.AND P3, PT, R0, RZ, PT ;  /* 0x000000ff0000720c */ /* 0x000fce0003f66270 */
[----:B------:R-:W-:Y:S02]  /*08b0*/  @P0 VIADD R2, R2, 0x1 ;  /* 0x0000000102020836 */ /* 0x000fe40000000000 */
[----:B--2---:R-:W-:Y:S02]  /*08c0*/  VIADD R3, R4, 0xffffffe ;  /* 0x0ffffffe04037836 */ /* 0x004fe40000000000 */
[----:B------:R-:W-:Y:S01]  /*08d0*/  IMAD.MOV.U32 R54, RZ, RZ, R2 ;  /* 0x000000ffff367224 */ /* 0x000fe200078e0002 */
[----:B------:R-:W2:Y:S03]  /*08e0*/  I2F.RP R4, R6 ;  /* 0x0000000600047306 */ /* 0x000ea60000209400 */
[----:B------:R-:W-:Y:S01]  /*08f0*/  @!P3 IMAD.MOV R54, RZ, RZ, -R54 ;  /* 0x000000ffff36b224 */ /* 0x000fe200078e0a36 */
[----:B------:R-:W-:-:S04]  /*0900*/  @!P2 LOP3.LUT R54, RZ, R11, RZ, 0x33, !PT ;  /* 0x0000000bff36a212 */ /* 0x000fc800078e33ff */
[----:B------:R-:W3:Y:S01]  /*0910*/  F2I.FTZ.U32.TRUNC.NTZ R3, R3 ;  /* 0x0000000300037305 */ /* 0x000ee2000021f000 */
[----:B------:R-:W-:Y:S02]  /*0920*/  IMAD.MOV R0, RZ, RZ, -R54 ;  /* 0x000000ffff007224 */ /* 0x000fe400078e0a36 */
[----:B------:R-:W-:Y:S02]  /*0930*/  IMAD.SHL.U32 R54, R54, 0x40, RZ ;  /* 0x0000004036367824 */ /* 0x000fe400078e00ff */
[----:B------:R-:W-:Y:S02]  /*0940*/  IMAD R0, R11, R0, R10 ;  /* 0x000000000b007224 */ /* 0x000fe400078e020a */
[----:B------:R-:W5:Y:S01]  /*0950*/  LDS R11, [UR11] ;  /* 0x0000000bff0b7984 */ /* 0x000f620008000800 */
[----:B--2---:R-:W2:Y:S01]  /*0960*/  MUFU.RCP R4, R4 ;  /* 0x0000000400047308 */ /* 0x004ea20000001000 */
[----:B------:R-:W-:-:S04]  /*0970*/  IMAD.IADD R0, R8, 0x1, R0 ;  /* 0x0000000108007824 */ /* 0x000fc800078e0200 */
[----:B------:R-:W-:Y:S02]  /*0980*/  IMAD R56, R0, 0x80, R5 ;  /* 0x0000008000387824 */ /* 0x000fe400078e0205 */
[----:B---3--:R-:W-:-:S03]  /*0990*/  IMAD.MOV R2, RZ, RZ, -R3 ;  /* 0x000000ffff027224 */ /* 0x008fc600078e0a03 */
[----:B------:R-:W-:Y:S01]  /*09a0*/  IABS R0, R56 ;  /* 0x0000003800007213 */ /* 0x000fe20000000000 */
[----:B------:R-:W-:Y:S01]  /*09b0*/  IMAD R5, R2, R9, RZ ;  /* 0x0000000902057224 */ /* 0x000fe200078e02ff */
[----:B------:R-:W-:Y:S01]  /*09c0*/  BAR.SYNC.DEFER_BLOCKING 0x0 ;  /* 0x0000000000007b1d */ /* 0x000fe20000010000 */
[----:B------:R-:W-:Y:S01]  /*09d0*/  IMAD.MOV.U32 R2, RZ, RZ, RZ ;  /* 0x000000ffff027224 */ /* 0x000fe200078e00ff */
[----:B------:R-:W-:-:S03]  /*09e0*/  ISETP.GE.AND P3, PT, R56, RZ, PT ;  /* 0x000000ff3800720c */ /* 0x000fc60003f66270 */
[----:B------:R-:W-:Y:S01]  /*09f0*/  IMAD.HI.U32 R2, R3, R5, R2 ;  /* 0x0000000503027227 */ /* 0x000fe200078e0002 */
[----:B------:R-:W-:-:S03]  /*0a00*/  SHF.R.U32.HI R5, RZ, 0x5, R57 ;  /* 0x00000005ff057819 */ /* 0x000fc60000011639 */
[----:B--2---:R-:W-:Y:S01]  /*0a10*/  VIADD R3, R4, 0xffffffe ;  /* 0x0ffffffe04037836 */ /* 0x004fe20000000000 */
[----:B------:R-:W-:Y:S01]  /*0a20*/  SGXT.U32 R5, R5, 0x3 ;  /* 0x000000030505781a */ /* 0x000fe20000000000 */
[----:B------:R-:W-:-:S03]  /*0a30*/  IMAD.HI.U32 R2, R2, R0, RZ ;  /* 0x0000000002027227 */ /* 0x000fc600078e00ff */
[----:B------:R-:W-:Y:S01]  /*0a40*/  LOP3.LUT R8, R54, R5, RZ, 0xfc, !PT ;  /* 0x0000000536087212 */ /* 0x000fe200078efcff */
[----:B------:R-:W-:Y:S01]  /*0a50*/  IMAD.MOV R2, RZ, RZ, -R2 ;  /* 0x000000ffff027224 */ /* 0x000fe200078e0a02 */
[----:B------:R-:W2:Y:S02]  /*0a60*/  F2I.FTZ.U32.TRUNC.NTZ R3, R3 ;  /* 0x0000000300037305 */ /* 0x000ea4000021f000 */
[----:B------:R-:W-:Y:S01]  /*0a70*/  IABS R37, R8 ;  /* 0x0000000800257213 */ /* 0x000fe20000000000 */
[----:B------:R-:W-:Y:S01]  /*0a80*/  IMAD R0, R9, R2, R0 ;  /* 0x0000000209007224 */ /* 0x000fe200078e0200 */
[----:B------:R-:W-:-:S04]  /*0a90*/  SHF.R.U32.HI R2, RZ, 0x5, R57 ;  /* 0x00000005ff027819 */ /* 0x000fc80000011639 */
[----:B------:R-:W-:Y:S02]  /*0aa0*/  ISETP.GT.U32.AND P0, PT, R9, R0, PT ;  /* 0x000000000900720c */ /* 0x000fe40003f04070 */
[----:B------:R-:W-:Y:S01]  /*0ab0*/  R2UR UR8, R2 ;  /* 0x00000000020872ca */ /* 0x000fe200000e0000 */
[----:B------:R-:W-:Y:S01]  /*0ac0*/  IMAD.MOV.U32 R2, RZ, RZ, RZ ;  /* 0x000000ffff027224 */ /* 0x000fe200078e00ff */
[----:B-----5:R-:W-:Y:S01]  /*0ad0*/  R2UR UR10, R11 ;  /* 0x000000000b0a72ca */ /* 0x020fe200000e0000 */
[----:B--2---:R-:W-:-:S04]  /*0ae0*/  IMAD.MOV R7, RZ, RZ, -R3 ;  /* 0x000000ffff077224 */ /* 0x004fc800078e0a03 */
[----:B------:R-:W-:-:S04]  /*0af0*/  IMAD R7, R7, R6, RZ ;  /* 0x0000000607077224 */ /* 0x000fc800078e02ff */
[----:B------:R-:W-:Y:S01]  /*0b00*/  @!P0 IMAD.IADD R0, R0, 0x1, -R9 ;  /* 0x0000000100008824 */ /* 0x000fe200078e0a09 */
[----:B------:R-:W-:Y:S01]  /*0b10*/  ISETP.NE.AND P0, PT, R34, RZ, PT ;  /* 0x000000ff2200720c */ /* 0x000fe20003f05270 */
[----:B------:R-:W-:Y:S01]  /*0b20*/  VIADD R10, R54, UR8 ;  /* 0x00000008360a7c36 */ /* 0x000fe20008000000 */
[----:B------:R-:W-:Y:S01]  /*0b30*/  USHF.L.U32 UR4, UR8, 0x15, URZ ;  /* 0x0000001508047899 */ /* 0x000fe200080006ff */
[----:B------:R-:W-:Y:S01]  /*0b40*/  IMAD.HI.U32 R12, R3, R7, R2 ;  /* 0x00000007030c7227 */ /* 0x000fe200078e0002 */
[----:B------:R-:W-:Y:S01]  /*0b50*/  ISETP.GT.U32.AND P2, PT, R9, R0, PT ;  /* 0x000000000900720c */ /* 0x000fe20003f44070 */
[----:B------:R-:W-:Y:S02]  /*0b60*/  USHF.L.U32 UR5, UR8, 0x3, URZ ;  /* 0x0000000308057899 */ /* 0x000fe400080006ff */
[----:B------:R-:W-:Y:S01]  /*0b70*/  VIADD R36, R10, 0x18 ;  /* 0x000000180a247836 */ /* 0x000fe20000000000 */
[----:B------:R-:W-:Y:S01]  /*0b80*/  ULOP3.LUT UR4, UR4, 0x600000, URZ, 0xc0, !UPT ;  /* 0x0060000004047892 */ /* 0x000fe2000f8ec0ff */
[----:B------:R-:W-:Y:S01]  /*0b90*/  IMAD.HI.U32 R2, R12, R37, RZ ;  /* 0x000000250c027227 */ /* 0x000fe200078e00ff */
[----:B------:R-:W-:-:S02]  /*0ba0*/  ULOP3.LUT UR5, UR5, 0x20, URZ, 0xc0, !UPT ;  /* 0x0000002005057892 */ /* 0x000fc4000f8ec0ff */
[----:B------:R-:W-:Y:S01]  /*0bb0*/  IABS R39, R36 ;  /* 0x0000002400277213 */ /* 0x000fe20000000000 */
[----:B------:R-:W-:Y:S01]  /*0bc0*/  IMAD.MOV R2, RZ, RZ, -R2 ;  /* 0x000000ffff027224 */ /* 0x000fe200078e0a02 */
[----:B------:R-:W-:-:S03]  /*0bd0*/  UIADD3 UR12, UPT, UPT, UR5, UR4, UR10 ;  /* 0x00000004050c7290 */ /* 0x000fc6000fffe00a */
[----:B------:R-:W-:Y:S02]  /*0be0*/  @!P2 IMAD.IADD R0, R0, 0x1, -R9 ;  /* 0x000000010000a824 */ /* 0x000fe400078e0a09 */
[----:B------:R-:W-:Y:S02]  /*0bf0*/  IMAD R37, R6, R2, R37 ;  /* 0x0000000206257224 */ /* 0x000fe400078e0225 */
[----:B------:R-:W-:Y:S02]  /*0c00*/  IMAD.MOV.U32 R4, RZ, RZ, R0 ;  /* 0x000000ffff047224 */ /* 0x000fe400078e0000 */
[----:B------:R-:W-:-:S04]  /*0c10*/  IMAD.HI.U32 R0, R12, R39, RZ ;  /* 0x000000270c007227 */ /* 0x000fc800078e00ff */
[----:B------:R-:W-:Y:S01]  /*0c20*/  @!P3 IMAD.MOV R4, RZ, RZ, -R4 ;  /* 0x000000ffff04b224 */ /* 0x000fe200078e0a04 */
[----:B------:R-:W-:Y:S01]  /*0c30*/  @!P0 LOP3.LUT R4, RZ, R34, RZ, 0x33, !PT ;  /* 0x00000022ff048212 */ /* 0x000fe200078e33ff */
[----:B------:R-:W-:-:S04]  /*0c40*/  IMAD.MOV R0, RZ, RZ, -R0 ;  /* 0x000000ffff007224 */ /* 0x000fc800078e0a00 */
[----:B-1----:R-:W-:Y:S02]  /*0c50*/  IMAD R2, R4, R53, RZ ;  /* 0x0000003504027224 */ /* 0x002fe400078e02ff */
[----:B------:R-:W-:Y:S01]  /*0c60*/  IMAD R39, R6, R0, R39 ;  /* 0x0000000006277224 */ /* 0x000fe200078e0227 */
[----:B------:R-:W-:Y:S01]  /*0c70*/  LOP3.LUT R0, R57, 0xff, RZ, 0xc0, !PT ;  /* 0x000000ff39007812 */ /* 0x000fe200078ec0ff */
[----:B------:R-:W-:-:S03]  /*0c80*/  VIADD R53, R52, 0x1f ;  /* 0x0000001f34357836 */ /* 0x000fc60000000000 */
[----:B------:R-:W-:Y:S02]  /*0c90*/  ISETP.NE.U32.AND P2, PT, R0, RZ, PT ;  /* 0x000000ff0000720c */ /* 0x000fe40003f45070 */
[----:B------:R-:W-:Y:S01]  /*0ca0*/  ISETP.GT.AND P0, PT, R53, 0x1f, PT ;  /* 0x0000001f3500780c */ /* 0x000fe20003f04270 */
[----:B----4-:R-:W-:-:S12]  /*0cb0*/  @P1 BRA `(.L_x_5) ;  /* 0x0000000000181947 */ /* 0x010fd80003800000 */
[----:B------:R-:W-:Y:S01]  /*0cc0*/  ELECT P3, URZ, PT ;  /* 0x0000000000ff782f */ /* 0x000fe20003860000 */
[----:B------:R-:W-:Y:S01]  /*0cd0*/  IMAD.MOV.U32 R3, RZ, RZ, 0x1 ;  /* 0x00000001ff037424 */ /* 0x000fe200078e00ff */
[----:B------:R-:W-:Y:S01]  /*0ce0*/  UMOV UR4, 0x40 ;  /* 0x0000004000047882 */ /* 0x000fe20000000000 */
[----:B------:R-:W-:Y:S01]  /*0cf0*/  UVIRTCOUNT.DEALLOC.SMPOOL 0x80 ;  /* 0x000000800000784c */ /* 0x000fe20000000000 */
[----:B------:R-:W-:-:S09]  /*0d00*/  ULEA UR4, UR6, UR4, 0x18 ;  /* 0x0000000406047291 */ /* 0x000fd2000f8ec0ff */
[----:B------:R1:W-:Y:S03]  /*0d10*/  @P3 STS.U8 [UR4], R3 ;  /* 0x00000003ff003988 */ /* 0x0003e60008000004 */
.L_x_5:
[----:B------:R-:W-:Y:S01]  /*0d20*/  STTM.x32 tmem[UR12], RZ ;  /* 0x000000ff000079ed */ /* 0x000fe200082c000c */
[----:B------:R-:W2:Y:S02]  /*0d30*/  FENCE.VIEW.ASYNC.T ;  /* 0x00000000000073c6 */ /* 0x000ea40000000200 */
[----:B--2---:R-:W-:Y:S01]  /*0d40*/  VOTEU.ALL UP0, P2 ;  /* 0x0000000000ff7886 */ /* 0x004fe20001000000 */
[----:B------:R-:W-:Y:S01]  /*0d50*/  VOTEU.ALL UP1, P2 ;  /* 0x0000000000ff7886 */ /* 0x000fe20001020000 */
[----:B------:R-:W-:Y:S01]  /*0d60*/  IMAD R15, R50, 0x2, R17 ;  /* 0x00000002320f7824 */ /* 0x000fe200078e0211 */
[----:B------:R-:W-:Y:S01]  /*0d70*/  ISETP.LT.AND P3, PT, R59, R52, P0 ;  /* 0x000000343b00720c */ /* 0x000fe20000761270 */
[----:B------:R-:W-:Y:S01]  /*0d80*/  IMAD.SHL.U32 R18, R2, 0x2, RZ ;  /* 0x0000000202127824 */ /* 0x000fe200078e00ff */
[----:B------:R-:W-:-:S04]  /*0d90*/  @!UP0 UIADD3 UR4, UPT, UPT, -UR7, 0x100000, URZ ;  /* 0x0010000007048890 */ /* 0x000fc8000fffe1ff */
[----:B------:R-:W-:Y:S02]  /*0da0*/  @!UP0 USHF.L.U32 UR5, UR4, 0xb, URZ ;  /* 0x0000000b04058899 */ /* 0x000fe400080006ff */
[----:B------:R-:W-:Y:S01]  /*0db0*/  @!UP0 USHF.L.U32 UR4, UR4, 0x1, URZ ;  /* 0x0000000104048899 */ /* 0x000fe200080006ff */
[----:B------:R-:W-:Y:S01]  /*0dc0*/  BAR.SYNC.DEFER_BLOCKING 0x0 ;  /* 0x0000000000007b1d */ /* 0x000fe20000010000 */
[----:B------:R-:W-:Y:S01]  /*0dd0*/  IMAD R13, R50, 0x2, R15 ;  /* 0x00000002320d7824 */ /* 0x000fe200078e020f */
[----:B------:R-:W-:Y:S02]  /*0de0*/  ISETP.LT.AND P4, PT, R61, R52, P0 ;  /* 0x000000343d00720c */ /* 0x000fe40000781270 */
[----:B------:R-:W-:Y:S01]  /*0df0*/  IADD3 R24, P5, PT, R18, UR16, RZ ;  /* 0x0000001012187c10 */ /* 0x000fe2000ffbe0ff */
[----:B------:R-:W-:-:S03]  /*0e00*/  IMAD R11, R50, 0x2, R13 ;  /* 0x00000002320b7824 */ /* 0x000fc600078e020d */
[----:B------:R-:W-:Y:S01]  /*0e10*/  LEA.HI.X.SX32 R4, R2, UR17, 0x1, P5 ;  /* 0x0000001102047c11 */ /* 0x000fe2000a8f0eff */
[----:B------:R-:W-:Y:S01]  /*0e20*/  IMAD R9, R50, 0x2, R11 ;  /* 0x0000000232097824 */ /* 0x000fe200078e020b */
[----:B------:R-:W-:-:S03]  /*0e30*/  LEA R26, P5, R17, R24, 0x1 ;  /* 0x00000018111a7211 */ /* 0x000fc600078a08ff */
[C---:B------:R-:W-:Y:S01]  /*0e40*/  IMAD R7, R50.reuse, 0x2, R9 ;  /* 0x0000000232077824 */ /* 0x040fe200078e0209 */
[----:B------:R-:W-:Y:S02]  /*0e50*/  LEA.HI.X.SX32 R27, R17, R4, 0x1, P5 ;  /* 0x00000004111b7211 */ /* 0x000fe400028f0eff */
[----:B------:R-:W-:Y:S01]  /*0e60*/  LEA R28, P5, R15, R24, 0x1 ;  /* 0x000000180f1c7211 */ /* 0x000fe200078a08ff */
[----:B------:R-:W2:Y:S02]  /*0e70*/  FENCE.VIEW.ASYNC.S ;  /* 0x00000000000073c6 */ /* 0x000ea40000000000 */
[----:B--2---:R2:W3:Y:S02]  /*0e80*/  @!UP1 SYNCS.EXCH.64 URZ, [UR13], UR4 ;  /* 0x000000040dff95b2 */ /* 0x0044e40008000100 */
[----:B---3--:R-:W-:Y:S01]  /*0e90*/  BAR.SYNC.DEFER_BLOCKING 0x0 ;  /* 0x0000000000007b1d */ /* 0x008fe20000010000 */
[----:B------:R-:W-:Y:S01]  /*0ea0*/  LOP3.LUT R63, R55, 0x10, RZ, 0xfc, !PT ;  /* 0x00000010373f7812 */ /* 0x000fe200078efcff */
[----:B------:R-:W-:Y:S01]  /*0eb0*/  IMAD R5, R50, 0x2, R7 ;  /* 0x0000000232057824 */ /* 0x000fe200078e0207 */
[----:B------:R-:W-:-:S02]  /*0ec0*/  PRMT R80, RZ, 0x7610, R80 ;  /* 0x00007610ff507816 */ /* 0x000fc40000000050 */
[----:B------:R-:W-:Y:S01]  /*0ed0*/  LEA.HI.X.SX32 R29, R15, R4, 0x1, P5 ;  /* 0x000000040f1d7211 */ /* 0x000fe200028f0eff */
[----:B-1----:R-:W-:Y:S01]  /*0ee0*/  IMAD R3, R50, 0x2, R5 ;  /* 0x0000000232037824 */ /* 0x002fe200078e0205 */
[----:B------:R-:W-:-:S03]  /*0ef0*/  LOP3.LUT R65, R55, 0x18, RZ, 0xfc, !PT ;  /* 0x0000001837417812 */ /* 0x000fc600078efcff */
[C---:B------:R-:W-:Y:S01]  /*0f00*/  IMAD R31, R50.reuse, 0x2, R3 ;  /* 0x00000002321f7824 */ /* 0x040fe200078e0203 */
[----:B------:R-:W-:Y:S01]  /*0f10*/  PRMT R84, RZ, 0x7610, R84 ;  /* 0x00007610ff547816 */ /* 0x000fe20000000054 */
[----:B--2---:R-:W1:Y:S01]  /*0f20*/  LDCU UR4, c[0x0][0x3b0] ;  /* 0x00007600ff0477ac */ /* 0x004e620008000800 */
[-C--:B------:R-:W-:Y:S01]  /*0f30*/  ISETP.LT.AND P5, PT, R65, R52.reuse, P0 ;  /* 0x000000344100720c */ /* 0x080fe200007a1270 */
[----:B------:R-:W-:Y:S01]  /*0f40*/  IMAD R47, R50, 0x2, R31 ;  /* 0x00000002322f7824 */ /* 0x000fe200078e021f */
[----:B------:R2:W3:Y:S01]  /*0f50*/  @P3 LDG.E.U16 R78, desc[UR24][R26.64] ;  /* 0x000000181a4e3981 */ /* 0x0004e2000c1e1500 */
[----:B------:R-:W-:-:S03]  /*0f60*/  ISETP.LT.AND P3, PT, R63, R52, P0 ;  /* 0x000000343f00720c */ /* 0x000fc60000761270 */
[----:B------:R4:W5:Y:S01]  /*0f70*/  @P4 LDG.E.U16 R80, desc[UR24][R28.64] ;  /* 0x000000181c504981 */ /* 0x000962000c1e1500 */
[-C--:B------:R-:W-:Y:S02]  /*0f80*/  LEA R30, P6, R31, R24.reuse, 0x1 ;  /* 0x000000181f1e7211 */ /* 0x080fe400078c08ff */
[C---:B------:R-:W-:Y:S02]  /*0f90*/  LOP3.LUT R67, R55.reuse, 0x1a, RZ, 0xfc, !PT ;  /* 0x0000001a37437812 */ /* 0x040fe400078efcff */
[----:B------:R-:W-:Y:S02]  /*0fa0*/  LOP3.LUT R69, R55, 0x12, RZ, 0xfc, !PT ;  /* 0x0000001237457812 */ /* 0x000fe400078efcff */
[C---:B--2---:R-:W-:Y:S02]  /*0fb0*/  LEA R26, P4, R9.reuse, R24, 0x1 ;  /* 0x00000018091a7211 */ /* 0x044fe400078808ff */
[----:B------:R-:W-:Y:S02]  /*0fc0*/  PRMT R82, RZ, 0x7610, R82 ;  /* 0x00007610ff527816 */ /* 0x000fe40000000052 */
[----:B------:R-:W-:-:S02]  /*0fd0*/  LEA.HI.X.SX32 R27, R9, R4, 0x1, P4 ;  /* 0x00000004091b7211 */ /* 0x000fc400020f0eff */
[----:B------:R-:W-:Y:S02]  /*0fe0*/  LEA.HI.X.SX32 R31, R31, R4, 0x1, P6 ;  /* 0x000000041f1f7211 */ /* 0x000fe400030f0eff */
[----:B------:R-:W-:Y:S01]  /*0ff0*/  ISETP.LT.AND P4, PT, R67, R52, P0 ;  /* 0x000000344300720c */ /* 0x000fe20000781270 */
[----:B------:R-:W2:Y:S01]  /*1000*/  @P3 LDG.E.U16 R84, desc[UR24][R26.64] ;  /* 0x000000181a543981 */ /* 0x000ea2000c1e1500 */
[----:B------:R-:W-:-:S03]  /*1010*/  LEA R32, P3, R47, R24, 0x1 ;  /* 0x000000182f207211 */ /* 0x000fc600078608ff */
[----:B------:R0:W2:Y:S01]  /*1020*/  @P5 LDG.E.U16 R82, desc[UR24][R30.64] ;  /* 0x000000181e525981 */ /* 0x0000a2000c1e1500 */
[----:B------:R-:W-:Y:S02]  /*1030*/  LEA.HI.X.SX32 R33, R47, R4, 0x1, P3 ;  /* 0x000000042f217211 */ /* 0x000fe400018f0eff */
[----:B------:R-:W-:Y:S02]  /*1040*/  ISETP.LT.AND P3, PT, R69, R52, P0 ;  /* 0x000000344500720c */ /* 0x000fe40000761270 */
[----:B----4-:R-:W-:Y:S02]  /*1050*/  LEA R28, P5, R7, R24, 0x1 ;  /* 0x00000018071c7211 */ /* 0x010fe400078a08ff */
[----:B------:R-:W-:Y:S02]  /*1060*/  LOP3.LUT R20, R8, 0x8, RZ, 0xfc, !PT ;  /* 0x0000000808147812 */ /* 0x000fe400078efcff */
[----:B------:R-:W-:Y:S02]  /*1070*/  PRMT R62, RZ, 0x7610, R62 ;  /* 0x00007610ff3e7816 */ /* 0x000fe4000000003e */
[----:B------:R-:W-:-:S02]  /*1080*/  PRMT R76, RZ, 0x7610, R76 ;  /* 0x00007610ff4c7816 */ /* 0x000fc4000000004c */
[----:B------:R-:W-:Y:S02]  /*1090*/  LEA.HI.X.SX32 R29, R7, R4, 0x1, P5 ;  /* 0x00000004071d7211 */ /* 0x000fe400028f0eff */
[----:B0-----:R-:W-:Y:S01]  /*10a0*/  IABS R31, R20 ;  /* 0x00000014001f7213 */ /* 0x001fe20000000000 */
[----:B------:R-:W4:Y:S01]  /*10b0*/  @P4 LDG.E.U16 R62, desc[UR24][R32.64] ;  /* 0x00000018203e4981 */ /* 0x000f22000c1e1500 */
[----:B------:R-:W-:Y:S02]  /*10c0*/  LOP3.LUT R71, R55, 0xc, RZ, 0xfc, !PT ;  /* 0x0000000c37477812 */ /* 0x000fe400078efcff */
[----:B------:R-:W-:Y:S01]  /*10d0*/  ISETP.GT.U32.AND P4, PT, R6, R37, PT ;  /* 0x000000250600720c */ /* 0x000fe20003f84070 */
[----:B------:R0:W2:Y:S01]  /*10e0*/  @P3 LDG.E.U16 R76, desc[UR24][R28.64] ;  /* 0x000000181c4c3981 */ /* 0x0000a2000c1e1500 */
[----:B------:R-:W-:Y:S01]  /*10f0*/  ISETP.LT.AND P3, PT, R71, R52, P0 ;  /* 0x000000344700720c */ /* 0x000fe20000761270 */
[----:B------:R-:W-:Y:S01]  /*1100*/  IMAD.HI.U32 R14, R12, R31, RZ ;  /* 0x0000001f0c0e7227 */ /* 0x000fe200078e00ff */
[----:B------:R-:W-:-:S02]  /*1110*/  LEA R26, P5, R13, R24, 0x1 ;  /* 0x000000180d1a7211 */ /* 0x000fc400078a08ff */
[----:B------:R-:W-:Y:S01]  /*1120*/  LOP3.LUT R22, R8, 0x10, RZ, 0xfc, !PT ;  /* 0x0000001008167812 */ /* 0x000fe200078efcff */
[----:B------:R-:W-:Y:S01]  /*1130*/  IMAD.MOV R14, RZ, RZ, -R14 ;  /* 0x000000ffff0e7224 */ /* 0x000fe200078e0a0e */
[----:B------:R-:W-:Y:S02]  /*1140*/  PRMT R64, RZ, 0x7610, R64 ;  /* 0x00007610ff407816 */ /* 0x000fe40000000040 */
[----:B------:R-:W-:Y:S01]  /*1150*/  LEA.HI.X.SX32 R27, R13, R4, 0x1, P5 ;  /* 0x000000040d1b7211 */ /* 0x000fe200028f0eff */
[C---:B0-----:R-:W-:Y:S01]  /*1160*/  IMAD R29, R6.reuse, R14, R31 ;  /* 0x0000000e061d7224 */ /* 0x041fe200078e021f */
[----:B------:R-:W-:Y:S02]  /*1170*/  IABS R41, R22 ;  /* 0x0000001600297213 */ /* 0x000fe40000000000 */
[C---:B------:R-:W-:Y:S01]  /*1180*/  ISETP.GT.U32.AND P5, PT, R6.reuse, R39, PT ;  /* 0x000000270600720c */ /* 0x040fe20003fa4070 */
[----:B------:R0:W2:Y:S01]  /*1190*/  @P3 LDG.E.U16 R64, desc[UR24][R26.64] ;  /* 0x000000181a403981 */ /* 0x0000a2000c1e1500 */
[----:B------:R-:W-:Y:S01]  /*11a0*/  @!P4 IMAD.IADD R37, R37, 0x1, -R6 ;  /* 0x000000012525c824 */ /* 0x000fe200078e0a06 */
[----:B------:R-:W-:Y:S01]  /*11b0*/  ISETP.GT.U32.AND P3, PT, R6, R29, PT ;  /* 0x0000001d0600720c */ /* 0x000fe20003f64070 */
[----:B------:R-:W-:-:S03]  /*11c0*/  IMAD.HI.U32 R16, R12, R41, RZ ;  /* 0x000000290c107227 */ /* 0x000fc600078e00ff */
[----:B------:R-:W-:Y:S01]  /*11d0*/  ISETP.GT.U32.AND P4, PT, R6, R37, PT ;  /* 0x000000250600720c */ /* 0x000fe20003f84070 */
[----:B------:R-:W-:Y:S01]  /*11e0*/  IMAD.MOV R16, RZ, RZ, -R16 ;  /* 0x000000ffff107224 */ /* 0x000fe200078e0a10 */
[C---:B------:R-:W-:Y:S02]  /*11f0*/  LOP3.LUT R30, R8.reuse, 0x20, RZ, 0xfc, !PT ;  /* 0x00000020081e7812 */ /* 0x040fe400078efcff */
[----:B------:R-:W-:Y:S01]  /*1200*/  ISETP.GE.AND P6, PT, R8, RZ, PT ;  /* 0x000000ff0800720c */ /* 0x000fe20003fc6270 */
[----:B------:R-:W-:Y:S01]  /*1210*/  IMAD R31, R6, R16, R41 ;  /* 0x00000010061f7224 */ /* 0x000fe200078e0229 */
[----:B------:R-:W-:Y:S01]  /*1220*/  LOP3.LUT R16, R8, 0x28, RZ, 0xfc, !PT ;  /* 0x0000002808107812 */ /* 0x000fe200078efcff */
[--C-:B------:R-:W-:Y:S01]  /*1230*/  @!P5 IMAD.IADD R39, R39, 0x1, -R6.reuse ;  /* 0x000000012727d824 */ /* 0x100fe200078e0a06 */
[----:B------:R-:W-:Y:S01]  /*1240*/  IABS R33, R30 ;  /* 0x0000001e00217213 */ /* 0x000fe20000000000 */
[----:B------:R-:W-:Y:S01]  /*1250*/  @!P3 IMAD.IADD R29, R29, 0x1, -R6 ;  /* 0x000000011d1db824 */ /* 0x000fe200078e0a06 */
[----:B------:R-:W-:-:S02]  /*1260*/  IABS R41, R16 ;  /* 0x0000001000297213 */ /* 0x000fc40000000000 */
[----:B------:R-:W-:Y:S01]  /*1270*/  ISETP.GT.U32.AND P5, PT, R6, R39, PT ;  /* 0x000000270600720c */ /* 0x000fe20003fa4070 */
[----:B------:R-:W-:Y:S01]  /*1280*/  IMAD.HI.U32 R14, R12, R33, RZ ;  /* 0x000000210c0e7227 */ /* 0x000fe200078e00ff */
[----:B------:R-:W-:-:S03]  /*1290*/  ISETP.GT.U32.AND P3, PT, R6, R31, PT ;  /* 0x0000001f0600720c */ /* 0x000fc60003f64070 */
[----:B------:R-:W-:Y:S01]  /*12a0*/  VIADD R28, R10, 0x38 ;  /* 0x000000380a1c7836 */ /* 0x000fe20000000000 */
[----:B------:R-:W-:Y:S01]  /*12b0*/  LOP3.LUT R10, R8, 0x30, RZ, 0xfc, !PT ;  /* 0x00000030080a7812 */ /* 0x000fe200078efcff */
[----:B------:R-:W-:Y:S01]  /*12c0*/  @!P4 IMAD.IADD R37, R37, 0x1, -R6 ;  /* 0x000000012525c824 */ /* 0x000fe200078e0a06 */
[----:B------:R-:W-:Y:S01]  /*12d0*/  ISETP.GT.U32.AND P4, PT, R6, R29, PT ;  /* 0x0000001d0600720c */ /* 0x000fe20003f84070 */
[----:B------:R-:W-:-:S04]  /*12e0*/  IMAD.HI.U32 R8, R12, R41, RZ ;  /* 0x000000290c087227 */ /* 0x000fc800078e00ff */
[----:B------:R-:W-:Y:S02]  /*12f0*/  IMAD.MOV R14, RZ, RZ, -R14 ;  /* 0x000000ffff0e7224 */ /* 0x000fe400078e0a0e */
[----:B------:R-:W-:Y:S01]  /*1300*/  @!P6 IMAD.MOV R37, RZ, RZ, -R37 ;  /* 0x000000ffff25e224 */ /* 0x000fe200078e0a25 */
[----:B------:R-:W-:Y:S01]  /*1310*/  ISETP.GE.AND P6, PT, R36, RZ, PT ;  /* 0x000000ff2400720c */ /* 0x000fe20003fc6270 */
[----:B------:R-:W-:Y:S02]  /*1320*/  IMAD.MOV R8, RZ, RZ, -R8 ;  /* 0x000000ffff087224 */ /* 0x000fe400078e0a08 */
[C---:B0-----:R-:W-:Y:S02]  /*1330*/  IMAD R27, R6.reuse, R14, R33 ;  /* 0x0000000e061b7224 */ /* 0x041fe400078e0221 */
[C---:B------:R-:W-:Y:S01]  /*1340*/  IMAD R41, R6.reuse, R8, R41 ;  /* 0x0000000806297224 */ /* 0x040fe200078e0229 */
[----:B------:R-:W-:Y:S01]  /*1350*/  IABS R43, R10 ;  /* 0x0000000a002b7213 */ /* 0x000fe20000000000 */
[--C-:B------:R-:W-:Y:S01]  /*1360*/  @!P5 IMAD.IADD R39, R39, 0x1, -R6.reuse ;  /* 0x000000012727d824 */ /* 0x100fe200078e0a06 */
[C---:B------:R-:W-:Y:S01]  /*1370*/  ISETP.GT.U32.AND P5, PT, R6.reuse, R27, PT ;  /* 0x0000001b0600720c */ /* 0x040fe20003fa4070 */
[--C-:B------:R-:W-:Y:S01]  /*1380*/  @!P4 IMAD.IADD R29, R29, 0x1, -R6.reuse ;  /* 0x000000011d1dc824 */ /* 0x100fe200078e0a06 */
[----:B------:R-:W-:Y:S01]  /*1390*/  ISETP.GT.U32.AND P4, PT, R6, R41, PT ;  /* 0x000000290600720c */ /* 0x000fe20003f84070 */
[----:B------:R-:W-:Y:S01]  /*13a0*/  @!P3 IMAD.IADD R31, R31, 0x1, -R6 ;  /* 0x000000011f1fb824 */ /* 0x000fe200078e0a06 */
[----:B------:R-:W-:Y:S01]  /*13b0*/  IABS R45, R28 ;  /* 0x0000001c002d7213 */ /* 0x000fe20000000000 */
[----:B------:R-:W-:Y:S01]  /*13c0*/  IMAD.HI.U32 R8, R12, R43, RZ ;  /* 0x0000002b0c087227 */ /* 0x000fe200078e00ff */
[----:B------:R-:W-:-:S03]  /*13d0*/  ISETP.GE.AND P3, PT, R20, RZ, PT ;  /* 0x000000ff1400720c */ /* 0x000fc60003f66270 */
[----:B------:R-:W-:Y:S01]  /*13e0*/  @!P6 IMAD.MOV R39, RZ, RZ, -R39 ;  /* 0x000000ffff27e224 */ /* 0x000fe200078e0a27 */
[----:B------:R-:W-:Y:S01]  /*13f0*/  ISETP.GT.U32.AND P6, PT, R6, R31, PT ;  /* 0x0000001f0600720c */ /* 0x000fe20003fc4070 */
[----:B------:R-:W-:-:S04]  /*1400*/  IMAD.HI.U32 R12, R12, R45, RZ ;  /* 0x0000002d0c0c7227 */ /* 0x000fc800078e00ff */
[----:B------:R-:W-:Y:S02]  /*1410*/  IMAD.MOV R8, RZ, RZ, -R8 ;  /* 0x000000ffff087224 */ /* 0x000fe400078e0a08 */
[----:B------:R-:W-:Y:S02]  /*1420*/  @!P5 IMAD.IADD R27, R27, 0x1, -R6 ;  /* 0x000000011b1bd824 */ /* 0x000fe400078e0a06 */
[----:B------:R-:W-:Y:S02]  /*1430*/  IMAD.MOV R12, RZ, RZ, -R12 ;  /* 0x000000ffff0c7224 */ /* 0x000fe400078e0a0c */
[C---:B------:R-:W-:Y:S02]  /*1440*/  IMAD R43, R6.reuse, R8, R43 ;  /* 0x00000008062b7224 */ /* 0x040fe400078e022b */
[----:B------:R-:W-:Y:S01]  /*1450*/  @!P4 IMAD.IADD R41, R41, 0x1, -R6 ;  /* 0x000000012929c824 */ /* 0x000fe200078e0a06 */
[C---:B------:R-:W-:Y:S01]  /*1460*/  ISETP.GT.U32.AND P5, PT, R6.reuse, R27, PT ;  /* 0x0000001b0600720c */ /* 0x040fe20003fa4070 */
[----:B------:R-:W-:-:S02]  /*1470*/  IMAD R45, R6, R12, R45 ;  /* 0x0000000c062d7224 */ /* 0x000fc400078e022d */
[----:B------:R-:W-:Y:S01]  /*1480*/  @!P3 IMAD.MOV R29, RZ, RZ, -R29 ;  /* 0x000000ffff1db224 */ /* 0x000fe200078e0a1d */
[C---:B------:R-:W-:Y:S01]  /*1490*/  ISETP.GT.U32.AND P3, PT, R6.reuse, R43, PT ;  /* 0x0000002b0600720c */ /* 0x040fe20003f64070 */
[----:B------:R-:W-:Y:S01]  /*14a0*/  @!P6 IMAD.IADD R31, R31, 0x1, -R6 ;  /* 0x000000011f1fe824 */ /* 0x000fe200078e0a06 */
[C---:B------:R-:W-:Y:S02]  /*14b0*/  ISETP.GT.U32.AND P4, PT, R6.reuse, R41, PT ;  /* 0x000000290600720c */ /* 0x040fe40003f84070 */
[----:B------:R-:W-:-:S05]  /*14c0*/  ISETP.GT.U32.AND P6, PT, R6, R45, PT ;  /* 0x0000002d0600720c */ /* 0x000fca0003fc4070 */
[----:B------:R-:W-:Y:S01]  /*14d0*/  @!P5 IMAD.IADD R27, R27, 0x1, -R6 ;  /* 0x000000011b1bd824 */ /* 0x000fe200078e0a06 */
[----:B------:R-:W-:-:S03]  /*14e0*/  ISETP.GE.AND P5, PT, R22, RZ, PT ;  /* 0x000000ff1600720c */ /* 0x000fc60003fa6270 */
[--C-:B------:R-:W-:Y:S02]  /*14f0*/  @!P3 IMAD.IADD R43, R43, 0x1, -R6.reuse ;  /* 0x000000012b2bb824 */ /* 0x100fe400078e0a06 */
[--C-:B------:R-:W-:Y:S01]  /*1500*/  @!P4 IMAD.IADD R41, R41, 0x1, -R6.reuse ;  /* 0x000000012929c824 */ /* 0x100fe200078e0a06 */
[----:B------:R-:W-:Y:S01]  /*1510*/  ISETP.GE.AND P4, PT, R30, RZ, PT ;  /* 0x000000ff1e00720c */ /* 0x000fe20003f86270 */
[----:B------:R-:W-:Y:S01]  /*1520*/  @!P6 IMAD.IADD R45, R45, 0x1, -R6 ;  /* 0x000000012d2de824 */ /* 0x000fe200078e0a06 */
[----:B------:R-:W-:Y:S02]  /*1530*/  ISETP.GE.AND P3, PT, R16, RZ, PT ;  /* 0x000000ff1000720c */ /* 0x000fe40003f66270 */
[C---:B------:R-:W-:Y:S01]  /*1540*/  ISETP.GT.U32.AND P6, PT, R6.reuse, R43, PT ;  /* 0x0000002b0600720c */ /* 0x040fe20003fc4070 */
[----:B------:R-:W-:Y:S02]  /*1550*/  IMAD.MOV.U32 R33, RZ, RZ, R27 ;  /* 0x000000ffff217224 */ /* 0x000fe400078e001b */
[----:B------:R-:W-:Y:S01]  /*1560*/  @!P5 IMAD.MOV R31, RZ, RZ, -R31 ;  /* 0x000000ffff1fd224 */ /* 0x000fe200078e0a1f */
[----:B------:R-:W-:-:S02]  /*1570*/  ISETP.GT.U32.AND P5, PT, R6, R45, PT ;  /* 0x0000002d0600720c */ /* 0x000fc40003fa4070 */
[----:B------:R-:W-:-:S03]  /*1580*/  LOP3.LUT R73, R55, 0x14, RZ, 0xfc, !PT ;  /* 0x0000001437497812 */ /* 0x000fc600078efcff */
[----:B------:R-:W-:Y:S01]  /*1590*/  @!P4 IMAD.MOV R33, RZ, RZ, -R33 ;  /* 0x000000ffff21c224 */ /* 0x000fe200078e0a21 */
[----:B------:R-:W-:Y:S01]  /*15a0*/  ISETP.GE.AND P4, PT, R10, RZ, PT ;  /* 0x000000ff0a00720c */ /* 0x000fe20003f86270 */
[----:B------:R-:W-:Y:S01]  /*15b0*/  @!P3 IMAD.MOV R41, RZ, RZ, -R41 ;  /* 0x000000ffff29b224 */ /* 0x000fe200078e0a29 */
[----:B------:R-:W-:Y:S01]  /*15c0*/  LEA R26, P3, R5, R24, 0x1 ;  /* 0x00000018051a7211 */ /* 0x000fe200078608ff */
[--C-:B------:R-:W-:Y:S01]  /*15d0*/  @!P6 IMAD.IADD R43, R43, 0x1, -R6.reuse ;  /* 0x000000012b2be824 */ /* 0x100fe200078e0a06 */
[----:B------:R-:W-:Y:S02]  /*15e0*/  ISETP.GE.AND P6, PT, R28, RZ, PT ;  /* 0x000000ff1c00720c */ /* 0x000fe40003fc6270 */
[----:B------:R-:W-:Y:S02]  /*15f0*/  LEA.HI.X.SX32 R27, R5, R4, 0x1, P3 ;  /* 0x00000004051b7211 */ /* 0x000fe400018f0eff */
[----:B------:R-:W-:Y:S01]  /*1600*/  ISETP.LT.AND P3, PT, R73, R52, P0 ;  /* 0x000000344900720c */ /* 0x000fe20000761270 */
[----:B------:R-:W-:Y:S01]  /*1610*/  @!P5 IMAD.IADD R45, R45, 0x1, -R6 ;  /* 0x000000012d2dd824 */ /* 0x000fe200078e0a06 */
[----:B------:R-:W-:Y:S01]  /*1620*/  LOP3.LUT R58, R57, 0x1f, RZ, 0xc0, !PT ;  /* 0x0000001f393a7812 */ /* 0x000fe200078ec0ff */
[----:B------:R-:W-:Y:S01]  /*1630*/  IMAD R47, R50, 0x2, R47 ;  /* 0x00000002322f7824 */ /* 0x000fe200078e022f */
[----:B------:R-:W-:Y:S01]  /*1640*/  PRMT R74, RZ, 0x7610, R74 ;  /* 0x00007610ff4a7816 */ /* 0x000fe2000000004a */
[----:B------:R-:W-:Y:S01]  /*1650*/  @!P4 IMAD.MOV R43, RZ, RZ, -R43 ;  /* 0x000000ffff2bc224 */ /* 0x000fe200078e0a2b */
[----:B------:R-:W-:Y:S01]  /*1660*/  ISETP.NE.AND P5, PT, R35, RZ, PT ;  /* 0x000000ff2300720c */ /* 0x000fe20003fa5270 */
[----:B------:R-:W-:Y:S01]  /*1670*/  IMAD R8, R58, R51, RZ ;  /* 0x000000333a087224 */ /* 0x000fe200078e02ff */
[----:B------:R-:W-:Y:S01]  /*1680*/  LOP3.LUT R6, RZ, R35, RZ, 0x33, !PT ;  /* 0x00000023ff067212 */ /* 0x000fe200078e33ff */
[----:B------:R-:W-:Y:S01]  /*1690*/  @!P6 IMAD.MOV R45, RZ, RZ, -R45 ;  /* 0x000000ffff2de224 */ /* 0x000fe200078e0a2d */
[----:B------:R-:W-:-:S02]  /*16a0*/  LOP3.LUT R75, R55, 0x1c, RZ, 0xfc, !PT ;  /* 0x0000001c374b7812 */ /* 0x000fc400078efcff */
[C---:B------:R-:W-:Y:S01]  /*16b0*/  SEL R37, R6.reuse, R37, !P5 ;  /* 0x0000002506257207 */ /* 0x040fe20006800000 */
[----:B------:R0:W4:Y:S01]  /*16c0*/  @P3 LDG.E.U16 R74, desc[UR24][R26.64] ;  /* 0x000000181a4a3981 */ /* 0x000122000c1e1500 */
[C---:B------:R-:W-:Y:S02]  /*16d0*/  SEL R14, R6.reuse, R39, !P5 ;  /* 0x00000027060e7207 */ /* 0x040fe40006800000 */
[C---:B------:R-:W-:Y:S02]  /*16e0*/  SEL R10, R6.reuse, R29, !P5 ;  /* 0x0000001d060a7207 */ /* 0x040fe40006800000 */
[C---:B------:R-:W-:Y:S02]  /*16f0*/  SEL R12, R6.reuse, R31, !P5 ;  /* 0x0000001f060c7207 */ /* 0x040fe40006800000 */
[C---:B------:R-:W-:Y:S02]  /*1700*/  SEL R16, R6.reuse, R33, !P5 ;  /* 0x0000002106107207 */ /* 0x040fe40006800000 */
[----:B------:R-:W-:-:S02]  /*1710*/  SEL R41, R6, R41, !P5 ;  /* 0x0000002906297207 */ /* 0x000fc40006800000 */
[C---:B------:R-:W-:Y:S02]  /*1720*/  SEL R43, R6.reuse, R43, !P5 ;  /* 0x0000002b062b7207 */ /* 0x040fe40006800000 */
[----:B------:R-:W-:Y:S02]  /*1730*/  ISETP.LT.AND P4, PT, R75, R52, P0 ;  /* 0x000000344b00720c */ /* 0x000fe40000781270 */
[-C--:B------:R-:W-:Y:S02]  /*1740*/  LEA R28, P6, R47, R24.reuse, 0x1 ;  /* 0x000000182f1c7211 */ /* 0x080fe400078c08ff */
[----:B------:R-:W-:Y:S02]  /*1750*/  SEL R6, R6, R45, !P5 ;  /* 0x0000002d06067207 */ /* 0x000fe40006800000 */
[----:B------:R-:W-:Y:S02]  /*1760*/  LEA R83, P3, R8, UR18, 0x1 ;  /* 0x0000001208537c11 */ /* 0x000fe4000f8608ff */
[----:B------:R-:W-:Y:S01]  /*1770*/  LEA R46, P5, R23, R24, 0x1 ;  /* 0x00000018172e7211 */ /* 0x000fe200078a08ff */
[----:B------:R-:W-:Y:S01]  /*1780*/  IMAD R31, R50, 0x2, R47 ;  /* 0x00000002321f7824 */ /* 0x000fe200078e022f */
[----:B------:R-:W-:-:S02]  /*1790*/  LEA.HI.X.SX32 R29, R47, R4, 0x1, P6 ;  /* 0x000000042f1d7211 */ /* 0x000fc400030f0eff */
[----:B------:R-:W-:Y:S01]  /*17a0*/  LEA.HI.X.SX32 R85, R8, UR19, 0x1, P3 ;  /* 0x0000001308557c11 */ /* 0x000fe200098f0eff */
[----:B-1----:R-:W-:Y:S01]  /*17b0*/  IMAD R8, R37, UR4, RZ ;  /* 0x0000000425087c24 */ /* 0x002fe2000f8e02ff */
[----:B------:R-:W-:Y:S02]  /*17c0*/  LEA.HI.X.SX32 R47, R23, R4, 0x1, P5 ;  /* 0x00000004172f7211 */ /* 0x000fe400028f0eff */
[----:B------:R-:W-:Y:S02]  /*17d0*/  LEA R42, P5, R19, R24, 0x1 ;  /* 0x00000018132a7211 */ /* 0x000fe400078a08ff */
[----:B------:R-:W-:Y:S01]  /*17e0*/  PRMT R72, RZ, 0x7610, R72 ;  /* 0x00007610ff487816 */ /* 0x000fe20000000048 */
[----:B0-----:R-:W-:Y:S01]  /*17f0*/  IMAD R27, R43, UR4, RZ ;  /* 0x000000042b1b7c24 */ /* 0x001fe2000f8e02ff */
[----:B------:R-:W-:Y:S01]  /*1800*/  LEA.HI.X.SX32 R43, R19, R4, 0x1, P5 ;  /* 0x00000004132b7211 */ /* 0x000fe200028f0eff */
[----:B------:R-:W-:Y:S01]  /*1810*/  IMAD R10, R10, UR4, RZ ;  /* 0x000000040a0a7c24 */ /* 0x000fe2000f8e02ff */
[----:B------:R-:W-:Y:S01]  /*1820*/  LEA R40, P5, R8, R83, 0x1 ;  /* 0x0000005308287211 */ /* 0x000fe200078a08ff */
[----:B------:R-:W-:Y:S01]  /*1830*/  IMAD R26, R41, UR4, RZ ;  /* 0x00000004291a7c24 */ /* 0x000fe2000f8e02ff */
[----:B------:R0:W4:Y:S01]  /*1840*/  @P4 LDG.E.U16 R72, desc[UR24][R28.64] ;  /* 0x000000181c484981 */ /* 0x000122000c1e1500 */
[----:B------:R-:W-:Y:S01]  /*1850*/  LEA R48, P4, R25, R24, 0x1 ;  /* 0x0000001819307211 */ /* 0x000fe200078808ff */
[----:B------:R-:W-:Y:S01]  /*1860*/  IMAD R16, R16, UR4, RZ ;  /* 0x0000000410107c24 */ /* 0x000fe2000f8e02ff */
[----:B------:R-:W-:-:S02]  /*1870*/  LEA.HI.X.SX32 R41, R8, R85, 0x1, P5 ;  /* 0x0000005508297211 */ /* 0x000fc400028f0eff */
[C---:B------:R-:W-:Y:S02]  /*1880*/  LEA R38, P5, R10.reuse, R83, 0x1 ;  /* 0x000000530a267211 */ /* 0x040fe400078a08ff */
[----:B------:R-:W-:Y:S02]  /*1890*/  LEA.HI.X.SX32 R49, R25, R4, 0x1, P4 ;  /* 0x0000000419317211 */ /* 0x000fe400020f0eff */
[----:B------:R-:W-:Y:S02]  /*18a0*/  LEA R44, P4, R21, R24, 0x1 ;  /* 0x00000018152c7211 */ /* 0x000fe400078808ff */
[----:B------:R-:W-:Y:S02]  /*18b0*/  LEA.HI.X.SX32 R39, R10, R85, 0x1, P5 ;  /* 0x000000550a277211 */ /* 0x000fe400028f0eff */
[----:B------:R-:W-:Y:S02]  /*18c0*/  LEA R32, P5, R16, R83, 0x1 ;  /* 0x0000005310207211 */ /* 0x000fe400078a08ff */
[----:B------:R-:W-:-:S02]  /*18d0*/  LOP3.LUT R79, R55, 0x16, RZ, 0xfc, !PT ;  /* 0x00000016374f7812 */ /* 0x000fc400078efcff */
[----:B------:R-:W-:Y:S02]  /*18e0*/  LEA.HI.X.SX32 R45, R21, R4, 0x1, P4 ;  /* 0x00000004152d7211 */ /* 0x000fe400020f0eff */
[----:B------:R-:W-:Y:S02]  /*18f0*/  LEA R20, P4, R31, R24, 0x1 ;  /* 0x000000181f147211 */ /* 0x000fe400078808ff */
[----:B------:R-:W-:Y:S02]  /*1900*/  LEA.HI.X.SX32 R33, R16, R85, 0x1, P5 ;  /* 0x0000005510217211 */ /* 0x000fe400028f0eff */
[----:B------:R-:W-:Y:S01]  /*1910*/  ISETP.LT.AND P5, PT, R79, R52, P0 ;  /* 0x000000344f00720c */ /* 0x000fe200007a1270 */
[----:B------:R-:W-:Y:S01]  /*1920*/  IMAD R14, R14, UR4, RZ ;  /* 0x000000040e0e7c24 */ /* 0x000fe2000f8e02ff */
[----:B------:R-:W-:Y:S01]  /*1930*/  LEA.HI.X.SX32 R21, R31, R4, 0x1, P4 ;  /* 0x000000041f157211 */ /* 0x000fe200020f0eff */
[----:B------:R-:W-:Y:S01]  /*1940*/  IMAD R12, R12, UR4, RZ ;  /* 0x000000040c0c7c24 */ /* 0x000fe2000f8e02ff */
[----:B------:R-:W-:-:S02]  /*1950*/  LEA R22, P6, R11, R24, 0x1 ;  /* 0x000000180b167211 */ /* 0x000fc400078c08ff */
[----:B------:R-:W-:Y:S02]  /*1960*/  LEA R24, P4, R3, R24, 0x1 ;  /* 0x0000001803187211 */ /* 0x000fe400078808ff */
[-C--:B------:R-:W-:Y:S02]  /*1970*/  LEA.HI.X.SX32 R23, R11, R4.reuse, 0x1, P6 ;  /* 0x000000040b177211 */ /* 0x080fe400030f0eff */
[----:B------:R-:W-:Y:S02]  /*1980*/  LEA.HI.X.SX32 R25, R3, R4, 0x1, P4 ;  /* 0x0000000403197211 */ /* 0x000fe400020f0eff */
[----:B------:R-:W-:Y:S02]  /*1990*/  PRMT R68, RZ, 0x7610, R68 ;  /* 0x00007610ff447816 */ /* 0x000fe40000000044 */
[----:B------:R-:W-:Y:S02]  /*19a0*/  LOP3.LUT R77, R55, 0xe, RZ, 0xfc, !PT ;  /* 0x0000000e374d7812 */ /* 0x000fe400078efcff */
[----:B------:R-:W-:-:S02]  /*19b0*/  LEA R36, P6, R12, R83, 0x1 ;  /* 0x000000530c247211 */ /* 0x000fc400078c08ff */
[----:B------:R-:W-:Y:S01]  /*19c0*/  LEA R34, P4, R14, R83, 0x1 ;  /* 0x000000530e227211 */ /* 0x000fe200078808ff */
[----:B------:R-:W-:Y:S01]  /*19d0*/  IMAD R6, R6, UR4, RZ ;  /* 0x0000000406067c24 */ /* 0x000fe2000f8e02ff */
[----:B------:R-:W-:Y:S01]  /*19e0*/  ISETP.LT.AND P3, PT, R77, R52, P0 ;  /* 0x000000344d00720c */ /* 0x000fe20000761270 */
[----:B------:R-:W4:Y:S01]  /*19f0*/  @P5 LDG.E.U16 R68, desc[UR24][R24.64] ;  /* 0x0000001818445981 */ /* 0x000f22000c1e1500 */
[-C--:B------:R-:W-:Y:S02]  /*1a00*/  LEA.HI.X.SX32 R37, R12, R85.reuse, 0x1, P6 ;  /* 0x000000550c257211 */ /* 0x080fe400030f0eff */
[----:B------:R-:W-:Y:S02]  /*1a10*/  LEA.HI.X.SX32 R35, R14, R85, 0x1, P4 ;  /* 0x000000550e237211 */ /* 0x000fe400020f0eff */
[-C--:B------:R-:W-:Y:S02]  /*1a20*/  LEA R30, P6, R26, R83.reuse, 0x1 ;  /* 0x000000531a1e7211 */ /* 0x080fe400078c08ff */
[----:B0-----:R-:W-:-:S02]  /*1a30*/  LEA R28, P4, R27, R83, 0x1 ;  /* 0x000000531b1c7211 */ /* 0x001fc400078808ff */
[----:B------:R-:W-:Y:S02]  /*1a40*/  ISETP.LT.AND P5, PT, R55, R52, P0 ;  /* 0x000000343700720c */ /* 0x000fe400007a1270 */
[-C--:B------:R-:W-:Y:S02]  /*1a50*/  LEA.HI.X.SX32 R31, R26, R85.reuse, 0x1, P6 ;  /* 0x000000551a1f7211 */ /* 0x080fe400030f0eff */
[----:B------:R-:W-:Y:S02]  /*1a60*/  LEA.HI.X.SX32 R29, R27, R85, 0x1, P4 ;  /* 0x000000551b1d7211 */ /* 0x000fe400020f0eff */
[----:B------:R-:W-:Y:S02]  /*1a70*/  LEA R26, P4, R6, R83, 0x1 ;  /* 0x00000053061a7211 */ /* 0x000fe400078808ff */
[----:B------:R-:W-:Y:S02]  /*1a80*/  PRMT R70, RZ, 0x7610, R70 ;  /* 0x00007610ff467816 */ /* 0x000fe40000000046 */
[----:B------:R-:W-:-:S02]  /*1a90*/  PRMT R92, RZ, 0x7610, R92 ;  /* 0x00007610ff5c7816 */ /* 0x000fc4000000005c */
[----:B------:R-:W-:Y:S02]  /*1aa0*/  LEA.HI.X.SX32 R27, R6, R85, 0x1, P4 ;  /* 0x00000055061b7211 */ /* 0x000fe400020f0eff */
[C---:B------:R-:W-:Y:S01]  /*1ab0*/  LOP3.LUT R83, R55.reuse, 0x2, RZ, 0xfc, !PT ;  /* 0x0000000237537812 */ /* 0x040fe200078efcff */
[----:B------:R-:W4:Y:S01]  /*1ac0*/  @P3 LDG.E.U16 R70, desc[UR24][R22.64] ;  /* 0x0000001816463981 */ /* 0x000f22000c1e1500 */
[C---:B------:R-:W-:Y:S02]  /*1ad0*/  LOP3.LUT R85, R55.reuse, 0x4, RZ, 0xfc, !PT ;  /* 0x0000000437557812 */ /* 0x040fe400078efcff */
[C---:B------:R-:W-:Y:S01]  /*1ae0*/  LOP3.LUT R81, R55.reuse, 0x1e, RZ, 0xfc, !PT ;  /* 0x0000001e37517812 */ /* 0x040fe200078efcff */
[----:B------:R-:W4:Y:S01]  /*1af0*/  @P5 LDG.E.U16 R92, desc[UR24][R48.64] ;  /* 0x00000018305c5981 */ /* 0x000f22000c1e1500 */
[----:B------:R-:W-:Y:S02]  /*1b00*/  LOP3.LUT R87, R55, 0x6, RZ, 0xfc, !PT ;  /* 0x0000000637577812 */ /* 0x000fe400078efcff */
[----:B------:R-:W-:-:S02]  /*1b10*/  ISETP.LT.AND P3, PT, R83, R52, P0 ;  /* 0x000000345300720c */ /* 0x000fc40000761270 */
[-C--:B------:R-:W-:Y:S02]  /*1b20*/  ISETP.LT.AND P4, PT, R85, R52.reuse, P0 ;  /* 0x000000345500720c */ /* 0x080fe40000781270 */
[-C--:B------:R-:W-:Y:S02]  /*1b30*/  ISETP.LT.AND P6, PT, R81, R52.reuse, P0 ;  /* 0x000000345100720c */ /* 0x080fe400007c1270 */
[-C--:B------:R-:W-:Y:S02]  /*1b40*/  ISETP.LT.AND P5, PT, R87, R52.reuse, P0 ;  /* 0x000000345700720c */ /* 0x080fe400007a1270 */
[----:B------:R-:W-:Y:S02]  /*1b50*/  ISETP.LT.AND P0, PT, R58, R52, P0 ;  /* 0x000000343a00720c */ /* 0x000fe40000701270 */
[----:B------:R-:W-:Y:S02]  /*1b60*/  PRMT R90, RZ, 0x7610, R90 ;  /* 0x00007610ff5a7816 */ /* 0x000fe4000000005a */
[----:B------:R-:W-:-:S02]  /*1b70*/  PRMT R88, RZ, 0x7610, R88 ;  /* 0x00007610ff587816 */ /* 0x000fc40000000058 */
[----:B------:R-:W-:Y:S02]  /*1b80*/  PRMT R66, RZ, 0x7610, R66 ;  /* 0x00007610ff427816 */ /* 0x000fe40000000042 */
[----:B------:R-:W-:Y:S01]  /*1b90*/  PRMT R86, RZ, 0x7610, R86 ;  /* 0x00007610ff567816 */ /* 0x000fe20000000056 */
[----:B------:R-:W5:Y:S01]  /*1ba0*/  @P3 LDG.E.U16 R90, desc[UR24][R46.64] ;  /* 0x000000182e5a3981 */ /* 0x000f62000c1e1500 */
[----:B------:R-:W-:Y:S02]  /*1bb0*/  PRMT R103, RZ, 0x7610, R103 ;  /* 0x00007610ff677816 */ /* 0x000fe40000000067 */
[----:B------:R-:W-:Y:S01]  /*1bc0*/  PRMT R107, RZ, 0x7610, R107 ;  /* 0x00007610ff6b7816 */ /* 0x000fe2000000006b */
[----:B------:R-:W5:Y:S01]  /*1bd0*/  @P4 LDG.E.U16 R88, desc[UR24][R44.64] ;  /* 0x000000182c584981 */ /* 0x000f62000c1e1500 */
[----:B------:R-:W-:Y:S02]  /*1be0*/  PRMT R105, RZ, 0x7610, R105 ;  /* 0x00007610ff697816 */ /* 0x000fe40000000069 */
[----:B------:R-:W-:Y:S01]  /*1bf0*/  PRMT R97, RZ, 0x7610, R97 ;  /* 0x00007610ff617816 */ /* 0x000fe20000000061 */
[----:B------:R0:W5:Y:S01]  /*1c00*/  @P6 LDG.E.U16 R66, desc[UR24][R20.64] ;  /* 0x0000001814426981 */ /* 0x000162000c1e1500 */
[----:B------:R-:W-:-:S02]  /*1c10*/  PRMT R101, RZ, 0x7610, R101 ;  /* 0x00007610ff657816 */ /* 0x000fc40000000065 */
[----:B------:R-:W-:Y:S01]  /*1c20*/  PRMT R99, RZ, 0x7610, R99 ;  /* 0x00007610ff637816 */ /* 0x000fe20000000063 */
[----:B------:R-:W5:Y:S01]  /*1c30*/  @P5 LDG.E.U16 R86, desc[UR24][R42.64] ;  /* 0x000000182a565981 */ /* 0x000f62000c1e1500 */
[----:B------:R-:W-:Y:S02]  /*1c40*/  PRMT R93, RZ, 0x7610, R93 ;  /* 0x00007610ff5d7816 */ /* 0x000fe4000000005d */
[----:B------:R-:W-:Y:S01]  /*1c50*/  PRMT R95, RZ, 0x7610, R95 ;  /* 0x00007610ff5f7816 */ /* 0x000fe2000000005f */
[----:B------:R-:W5:Y:S04]  /*1c60*/  @P0 LDG.E.U16 R103, desc[UR24][R40.64] ;  /* 0x0000001828670981 */ /* 0x000f68000c1e1500 */
[----:B------:R-:W5:Y:S04]  /*1c70*/  @P0 LDG.E.U16 R107, desc[UR24][R38.64] ;  /* 0x00000018266b0981 */ /* 0x000f68000c1e1500 */
[----:B------:R-:W5:Y:S04]  /*1c80*/  @P0 LDG.E.U16 R105, desc[UR24][R36.64] ;  /* 0x0000001824690981 */ /* 0x000f68000c1e1500 */
[----:B------:R-:W5:Y:S04]  /*1c90*/  @P0 LDG.E.U16 R97, desc[UR24][R34.64] ;  /* 0x0000001822610981 */ /* 0x000f68000c1e1500 */
[----:B------:R-:W5:Y:S04]  /*1ca0*/  @P0 LDG.E.U16 R101, desc[UR24][R32.64] ;  /* 0x0000001820650981 */ /* 0x000f68000c1e1500 */
[----:B------:R-:W5:Y:S04]  /*1cb0*/  @P0 LDG.E.U16 R99, desc[UR24][R30.64] ;  /* 0x000000181e630981 */ /* 0x000f68000c1e1500 */
[----:B------:R-:W5:Y:S04]  /*1cc0*/  @P0 LDG.E.U16 R93, desc[UR24][R28.64] ;  /* 0x000000181c5d0981 */ /* 0x000f68000c1e1500 */
[----:B------:R-:W5:Y:S01]  /*1cd0*/  @P0 LDG.E.U16 R95, desc[UR24][R26.64] ;  /* 0x000000181a5f0981 */ /* 0x000f62000c1e1500 */
[----:B0-----:R-:W-:-:S02]  /*1ce0*/  SHF.R.S32.HI R21, RZ, 0x1f, R2 ;  /* 0x0000001fff157819 */ /* 0x001fc40000011402 */
[--C-:B------:R-:W-:Y:S01]  /*1cf0*/  SHF.R.S32.HI R4, RZ, 0x7, R57.reuse ;  /* 0x00000007ff047819 */ /* 0x100fe20000011439 */
[----:B------:R-:W-:Y:S01]  /*1d00*/  IMAD.SHL.U32 R60, R0, 0x2, RZ ;  /* 0x00000002003c7824 */ /* 0x000fe200078e00ff */
[----:B------:R-:W-:Y:S02]  /*1d10*/  SHF.R.U32.HI R19, RZ, 0x2, R57 ;  /* 0x00000002ff137819 */ /* 0x000fe40000011639 */
[----:B------:R-:W-:Y:S02]  /*1d20*/  SHF.L.U64.HI R2, R2, 0x1, R21 ;  /* 0x0000000102027819 */ /* 0x000fe40000010215 */
[----:B------:R-:W-:Y:S02]  /*1d30*/  SHF.R.S32.HI R6, RZ, 0x1f, R17 ;  /* 0x0000001fff067819 */ /* 0x000fe40000011411 */
[----:B------:R-:W-:Y:S02]  /*1d40*/  SHF.R.S32.HI R10, RZ, 0x1f, R13 ;  /* 0x0000001fff0a7819 */ /* 0x000fe4000001140d */
[----:B------:R-:W-:-:S02]  /*1d50*/  LEA R16, P0, R17, R18, 0x1 ;  /* 0x0000001211107211 */ /* 0x000fc400078008ff */
[-C--:B------:R-:W-:Y:S02]  /*1d60*/  LEA R12, P4, R13, R18.reuse, 0x1 ;  /* 0x000000120d0c7211 */ /* 0x080fe400078808ff */
[----:B------:R-:W-:Y:S01]  /*1d70*/  SGXT R4, R4, 0x1 ;  /* 0x000000010404781a */ /* 0x000fe20000000200 */
[----:B------:R-:W-:Y:S01]  /*1d80*/  IMAD.SHL.U32 R89, R57, 0x2, RZ ;  /* 0x0000000239597824 */ /* 0x000fe200078e00ff */
[----:B------:R-:W-:Y:S02]  /*1d90*/  LOP3.LUT R60, R60, 0x30, R19, 0x78, !PT ;  /* 0x000000303c3c7812 */ /* 0x000fe400078e7813 */
[----:B------:R-:W-:Y:S02]  /*1da0*/  SHF.R.S32.HI R8, RZ, 0x1f, R15 ;  /* 0x0000001fff087819 */ /* 0x000fe4000001140f */
[----:B------:R-:W-:Y:S02]  /*1db0*/  LEA R14, P3, R15, R18, 0x1 ;  /* 0x000000120f0e7211 */ /* 0x000fe400078608ff */
[----:B------:R-:W-:-:S02]  /*1dc0*/  LEA.HI.X R17, R17, R2, R6, 0x1, P0 ;  /* 0x0000000211117211 */ /* 0x000fc400000f0c06 */
[----:B------:R-:W-:Y:S02]  /*1dd0*/  LEA.HI.X R13, R13, R2, R10, 0x1, P4 ;  /* 0x000000020d0d7211 */ /* 0x000fe400020f0c0a */
[----:B------:R-:W-:Y:S02]  /*1de0*/  LOP3.LUT R4, R4, 0x90, RZ, 0xc0, !PT ;  /* 0x0000009004047812 */ /* 0x000fe400078ec0ff */
[----:B------:R-:W-:Y:S02]  /*1df0*/  SHF.R.S32.HI R19, RZ, 0x1f, R11 ;  /* 0x0000001fff137819 */ /* 0x000fe4000001140b */
[----:B------:R-:W-:Y:S02]  /*1e00*/  LEA R10, P0, R11, R18, 0x1 ;  /* 0x000000120b0a7211 */ /* 0x000fe400078008ff */
[----:B------:R-:W-:Y:S02]  /*1e10*/  LEA.HI.X R15, R15, R2, R8, 0x1, P3 ;  /* 0x000000020f0f7211 */ /* 0x000fe400018f0c08 */
[----:B------:R-:W-:-:S02]  /*1e20*/  LOP3.LUT R89, R4, 0x7e, R89, 0x78, !PT ;  /* 0x0000007e04597812 */ /* 0x000fc400078e7859 */
[----:B------:R-:W-:Y:S02]  /*1e30*/  SHF.R.S32.HI R20, RZ, 0x1f, R9 ;  /* 0x0000001fff147819 */ /* 0x000fe40000011409 */
[----:B------:R-:W-:Y:S02]  /*1e40*/  LEA R8, P3, R9, R18, 0x1 ;  /* 0x0000001209087211 */ /* 0x000fe400078608ff */
[----:B------:R-:W-:Y:S01]  /*1e50*/  LEA.HI.X R11, R11, R2, R19, 0x1, P0 ;  /* 0x000000020b0b7211 */ /* 0x000fe200000f0c13 */
[----:B------:R-:W-:Y:S01]  /*1e60*/  IMAD R19, R65, R50, RZ ;  /* 0x0000003241137224 */ /* 0x000fe200078e02ff */
[----:B------:R-:W-:Y:S02]  /*1e70*/  SHF.R.S32.HI R22, RZ, 0x1f, R5 ;  /* 0x0000001fff167819 */ /* 0x000fe40000011405 */
[----:B------:R-:W-:Y:S01]  /*1e80*/  LEA R4, P5, R5, R18, 0x1 ;  /* 0x0000001205047211 */ /* 0x000fe200078a08ff */
[----:B------:R-:W-:Y:S01]  /*1e90*/  IMAD.SHL.U32 R25, R19, 0x2, RZ ;  /* 0x0000000213197824 */ /* 0x000fe200078e00ff */
[----:B------:R-:W-:Y:S01]  /*1ea0*/  LEA.HI.X R9, R9, R2, R20, 0x1, P3 ;  /* 0x0000000209097211 */ /* 0x000fe200018f0c14 */
[----:B------:R-:W-:Y:S01]  /*1eb0*/  IMAD R20, R67, R50, RZ ;  /* 0x0000003243147224 */ /* 0x000fe200078e02ff */
[----:B------:R-:W-:-:S02]  /*1ec0*/  SHF.R.S32.HI R21, RZ, 0x1f, R7 ;  /* 0x0000001fff157819 */ /* 0x000fc40000011407 */
[----:B------:R-:W-:Y:S02]  /*1ed0*/  LEA R6, P4, R7, R18, 0x1 ;  /* 0x0000001207067211 */ /* 0x000fe400078808ff */
[----:B------:R-:W-:Y:S01]  /*1ee0*/  LEA.HI.X R5, R5, R2, R22, 0x1, P5 ;  /* 0x0000000205057211 */ /* 0x000fe200028f0c16 */
[----:B------:R-:W-:Y:S01]  /*1ef0*/  IMAD R22, R75, R50, RZ ;  /* 0x000000324b167224 */ /* 0x000fe200078e02ff */
[----:B------:R-:W-:Y:S01]  /*1f00*/  LEA.HI.X R7, R7, R2, R21, 0x1, P4 ;  /* 0x0000000207077211 */ /* 0x000fe200020f0c15 */
[----:B------:R-:W-:Y:S01]  /*1f10*/  IMAD.HI R19, R19, 0x2, RZ ;  /* 0x0000000213137827 */ /* 0x000fe200078e02ff */
[----:B------:R-:W-:-:S03]  /*1f20*/  IADD3 R24, P4, P5, R25, UR16, R18 ;  /* 0x0000001019187c10 */ /* 0x000fc6000fd9e012 */
[----:B------:R-:W-:Y:S02]  /*1f30*/  IMAD.SHL.U32 R23, R20, 0x2, RZ ;  /* 0x0000000214177824 */ /* 0x000fe400078e00ff */
[----:B------:R-:W-:Y:S02]  /*1f40*/  IMAD.SHL.U32 R91, R22, 0x2, RZ ;  /* 0x00000002165b7824 */ /* 0x000fe400078e00ff */
[----:B------:R-:W-:Y:S01]  /*1f50*/  IMAD R96, R81, R50, RZ ;  /* 0x0000003251607224 */ /* 0x000fe200078e02ff */
[----:B------:R-:W-:Y:S01]  /*1f60*/  IADD3.X R25, PT, PT, R19, UR17, R2, P4, P5 ;  /* 0x0000001113197c10 */ /* 0x000fe2000a7ea402 */
[----:B------:R-:W-:Y:S01]  /*1f70*/  IMAD.HI R21, R20, 0x2, RZ ;  /* 0x0000000214157827 */ /* 0x000fe200078e02ff */
[----:B------:R-:W-:-:S03]  /*1f80*/  IADD3 R20, P4, P5, R91, UR16, R18 ;  /* 0x000000105b147c10 */ /* 0x000fc6000fd9e012 */
[----:B------:R-:W-:Y:S01]  /*1f90*/  IMAD.HI R109, R22, 0x2, RZ ;  /* 0x00000002166d7827 */ /* 0x000fe200078e02ff */
[----:B------:R-:W-:-:S03]  /*1fa0*/  IADD3 R22, P0, P3, R23, UR16, R18 ;  /* 0x0000001017167c10 */ /* 0x000fc6000fb1e012 */
[----:B------:R-:W-:Y:S01]  /*1fb0*/  IMAD.SHL.U32 R111, R96, 0x2, RZ ;  /* 0x00000002606f7824 */ /* 0x000fe200078e00ff */
[----:B------:R-:W-:-:S04]  /*1fc0*/  @!UP0 UIADD3 UR4, UPT, UPT, -UR7, 0x100000, URZ ;  /* 0x0010000007048890 */ /* 0x000fc8000fffe1ff */
[----:B------:R-:W-:Y:S02]  /*1fd0*/  @!UP0 USHF.L.U32 UR5, UR4, 0xb, URZ ;  /* 0x0000000b04058899 */ /* 0x000fe400080006ff */
[----:B------:R-:W-:Y:S01]  /*1fe0*/  @!UP0 USHF.L.U32 UR4, UR4, 0x1, URZ ;  /* 0x0000000104048899 */ /* 0x000fe200080006ff */
[----:B------:R-:W-:Y:S01]  /*1ff0*/  IMAD.SHL.U32 R94, R57, 0x40, RZ ;  /* 0x00000040395e7824 */ /* 0x000fe200078e00ff */
[--C-:B------:R-:W-:Y:S01]  /*2000*/  IADD3.X R23, PT, PT, R21, UR17, R2.reuse, P0, P3 ;  /* 0x0000001115177c10 */ /* 0x100fe200087e6402 */
[----:B------:R-:W-:Y:S01]  /*2010*/  IMAD.HI R113, R96, 0x2, RZ ;  /* 0x0000000260717827 */ /* 0x000fe200078e02ff */
[----:B------:R-:W-:Y:S02]  /*2020*/  LEA R91, P6, R3, R18, 0x1 ;  /* 0x00000012035b7211 */ /* 0x000fe400078c08ff */
[----:B------:R-:W-:Y:S02]  /*2030*/  IADD3.X R21, PT, PT, R109, UR17, R2, P4, P5 ;  /* 0x000000116d157c10 */ /* 0x000fe4000a7ea402 */
[----:B------:R-:W-:-:S02]  /*2040*/  SHF.R.S32.HI R96, RZ, 0x1f, R3 ;  /* 0x0000001fff607819 */ /* 0x000fc40000011403 */
[----:B------:R-:W-:Y:S02]  /*2050*/  IADD3 R18, P0, P3, R111, UR16, R18 ;  /* 0x000000106f127c10 */ /* 0x000fe4000fb1e012 */
[----:B------:R-:W-:Y:S02]  /*2060*/  IADD3 R12, P5, PT, R12, UR16, RZ ;  /* 0x000000100c0c7c10 */ /* 0x000fe4000ffbe0ff */
[----:B------:R-:W-:Y:S01]  /*2070*/  LOP3.LUT R89, R89, 0x1000, R94, 0xf8, !PT ;  /* 0x0000100059597812 */ /* 0x000fe200078ef85e */
[----:B------:R-:W-:Y:S01]  /*2080*/  VOTEU.ALL UP1, P2 ;  /* 0x0000000000ff7886 */ /* 0x000fe20001020000 */
[----:B------:R-:W-:Y:S02]  /*2090*/  LEA.HI.X R96, R3, R2, R96, 0x1, P6 ;  /* 0x0000000203607211 */ /* 0x000fe400030f0c60 */
[----:B------:R-:W-:Y:S02]  /*20a0*/  IADD3.X R19, PT, PT, R113, UR17, R2, P0, P3 ;  /* 0x0000001171137c10 */ /* 0x000fe400087e6402 */
[----:B------:R-:W-:Y:S01]  /*20b0*/  IADD3.X R13, PT, PT, R13, UR17, RZ, P5, !PT ;  /* 0x000000110d0d7c10 */ /* 0x000fe2000affe4ff */
[----:B------:R0:W1:Y:S01]  /*20c0*/  @!UP1 SYNCS.EXCH.64 URZ, [UR11+0x6008], UR4 ;  /* 0x006008040bff95b2 */ /* 0x0000620008000100 */
[----:B------:R-:W-:-:S02]  /*20d0*/  IADD3 R2, P5, PT, R91, UR16, RZ ;  /* 0x000000105b027c10 */ /* 0x000fc4000ffbe0ff */
[C---:B------:R-:W-:Y:S02]  /*20e0*/  LOP3.LUT R91, R89.reuse, 0x20, RZ, 0x3c, !PT ;  /* 0x00000020595b7812 */ /* 0x040fe400078e3cff */
[C---:B------:R-:W-:Y:S02]  /*20f0*/  LOP3.LUT R109, R89.reuse, 0x40, RZ, 0x3c, !PT ;  /* 0x00000040596d7812 */ /* 0x040fe400078e3cff */
[----:B------:R-:W-:Y:S01]  /*2100*/  LOP3.LUT R111, R89, 0x60, RZ, 0x3c, !PT ;  /* 0x00000060596f7812 */ /* 0x000fe200078e3cff */
[----:B---3--:R-:W-:Y:S04]  /*2110*/  STS.U16 [R89+UR11+0x400], R78 ;  /* 0x0004004e59007988 */ /* 0x008fe8000800040b */
[----:B--2---:R-:W-:Y:S04]  /*2120*/  STS.U16 [R89+UR11+0x800], R84 ;  /* 0x0008005459007988 */ /* 0x004fe8000800040b */
[----:B------:R-:W-:Y:S01]  /*2130*/  STS.U16 [R89+UR11+0xc00], R82 ;  /* 0x000c005259007988 */ /* 0x000fe2000800040b */
[----:B------:R-:W-:-:S02]  /*2140*/  IADD3 R16, P3, PT, R16, UR16, RZ ;  /* 0x0000001010107c10 */ /* 0x000fc4000ff7e0ff */
[----:B------:R-:W-:Y:S02]  /*2150*/  IADD3 R10, P0, PT, R10, UR16, RZ ;  /* 0x000000100a0a7c10 */ /* 0x000fe4000ff1e0ff */
[----:B------:R-:W-:Y:S02]  /*2160*/  IADD3.X R17, PT, PT, R17, UR17, RZ, P3, !PT ;  /* 0x0000001111117c10 */ /* 0x000fe40009ffe4ff */
[----:B------:R-:W-:Y:S02]  /*2170*/  IADD3 R6, P3, PT, R6, UR16, RZ ;  /* 0x0000001006067c10 */ /* 0x000fe4000ff7e0ff */
[----:B------:R-:W-:Y:S02]  /*2180*/  IADD3.X R11, PT, PT, R11, UR17, RZ, P0, !PT ;  /* 0x000000110b0b7c10 */ /* 0x000fe400087fe4ff */
[----:B------:R-:W-:Y:S02]  /*2190*/  ISETP.NE.U32.AND P0, PT, RZ, UR8, PT ;  /* 0x00000008ff007c0c */ /* 0x000fe4000bf05070 */
[----:B------:R-:W-:-:S02]  /*21a0*/  IADD3.X R7, PT, PT, R7, UR17, RZ, P3, !PT ;  /* 0x0000001107077c10 */ /* 0x000fc40009ffe4ff */
[----:B------:R-:W-:Y:S02]  /*21b0*/  ISETP.LT.OR P3, PT, R53, 0x20, P0 ;  /* 0x000000203500780c */ /* 0x000fe40000761670 */
[----:B------:R-:W-:Y:S02]  /*21c0*/  IADD3 R14, P6, PT, R14, UR16, RZ ;  /* 0x000000100e0e7c10 */ /* 0x000fe4000ffde0ff */
[----:B------:R-:W-:Y:S02]  /*21d0*/  IADD3 R8, P4, PT, R8, UR16, RZ ;  /* 0x0000001008087c10 */ /* 0x000fe4000ff9e0ff */
[----:B------:R-:W-:Y:S02]  /*21e0*/  IADD3.X R15, PT, PT, R15, UR17, RZ, P6, !PT ;  /* 0x000000110f0f7c10 */ /* 0x000fe4000b7fe4ff */
[----:B------:R-:W-:Y:S01]  /*21f0*/  IADD3 R4, P6, PT, R4, UR16, RZ ;  /* 0x0000001004047c10 */ /* 0x000fe2000ffde0ff */
[----:B------:R-:W-:Y:S01]  /*2200*/  UMOV UR6, URZ ;  /* 0x000000ff00067c82 */ /* 0x000fe20008000000 */
[----:B------:R-:W-:-:S02]  /*2210*/  IADD3.X R9, PT, PT, R9, UR17, RZ, P4, !PT ;  /* 0x0000001109097c10 */ /* 0x000fc4000a7fe4ff */
[----:B------:R-:W-:Y:S02]  /*2220*/  IADD3.X R5, PT, PT, R5, UR17, RZ, P6, !PT ;  /* 0x0000001105057c10 */ /* 0x000fe4000b7fe4ff */
[----:B------:R-:W-:Y:S01]  /*2230*/  IADD3.X R3, PT, PT, R96, UR17, RZ, P5, !PT ;  /* 0x0000001160037c10 */ /* 0x000fe2000affe4ff */
[----:B------:R-:W-:Y:S01]  /*2240*/  IMAD.SHL.U32 R51, R51, 0x20, RZ ;  /* 0x0000002033337824 */ /* 0x000fe200078e00ff */
[----:B----4-:R-:W-:Y:S04]  /*2250*/  STS.U16 [R89+UR11], R92 ;  /* 0x0000005c59007988 */ /* 0x010fe8000800040b */
[----:B-----5:R-:W-:Y:S04]  /*2260*/  STS.U16 [R91+UR11+0x500], R80 ;  /* 0x000500505b007988 */ /* 0x020fe8000800040b */
[----:B------:R2:W-:Y:S04]  /*2270*/  STS.U16 [R91+UR11+0xd00], R62 ;  /* 0x000d003e5b007988 */ /* 0x0005e8000800040b */
[----:B------:R-:W-:Y:S04]  /*2280*/  STS.U16 [R91+UR11+0x900], R76 ;  /* 0x0009004c5b007988 */ /* 0x000fe8000800040b */
        /* <DEDUP_REMOVED lines=9> */
[----:B------:R3:W-:Y:S04]  /*2320*/  STS.U16 [R60+UR11+0x4000], R103 ;  /* 0x004000673c007988 */ /* 0x0007e8000800040b */
[----:B------:R0:W-:Y:S04]  /*2330*/  STS.U16 [R60+UR11+0x4200], R107 ;  /* 0x0042006b3c007988 */ /* 0x0001e8000800040b */
[----:B------:R0:W-:Y:S04]  /*2340*/  STS.U16 [R60+UR11+0x4400], R105 ;  /* 0x004400693c007988 */ /* 0x0001e8000800040b */
[----:B------:R0:W-:Y:S04]  /*2350*/  STS.U16 [R60+UR11+0x4600], R97 ;  /* 0x004600613c007988 */ /* 0x0001e8000800040b */
[----:B------:R0:W-:Y:S04]  /*2360*/  STS.U16 [R60+UR11+0x4800], R101 ;  /* 0x004800653c007988 */ /* 0x0001e8000800040b */
[----:B------:R0:W-:Y:S04]  /*2370*/  STS.U16 [R60+UR11+0x4a00], R99 ;  /* 0x004a00633c007988 */ /* 0x0001e8000800040b */
[----:B------:R0:W-:Y:S04]  /*2380*/  STS.U16 [R60+UR11+0x4c00], R93 ;  /* 0x004c005d3c007988 */ /* 0x0001e8000800040b */
[----:B------:R0:W-:Y:S01]  /*2390*/  STS.U16 [R60+UR11+0x4e00], R95 ;  /* 0x004e005f3c007988 */ /* 0x0001e2000800040b */
[----:B-1----:R1:W-:Y:S06]  /*23a0*/  MEMBAR.ALL.CTA ;  /* 0x0000000000007992 */ /* 0x0023ec0000008000 */
[----:B-1----:R-:W1:Y:S01]  /*23b0*/  FENCE.VIEW.ASYNC.S ;  /* 0x00000000000073c6 */ /* 0x002e620000000000 */
[----:B--2---:R-:W-:-:S04]  /*23c0*/  SHF.R.S32.HI R62, RZ, 0x1f, R53 ;  /* 0x0000001fff3e7819 */ /* 0x004fc80000011435 */
[----:B------:R-:W-:-:S04]  /*23d0*/  LEA.HI R62, R62, R53, RZ, 0x5 ;  /* 0x000000353e3e7211 */ /* 0x000fc800078f28ff */
[----:B------:R-:W-:-:S04]  /*23e0*/  SHF.R.S32.HI R62, RZ, 0x5, R62 ;  /* 0x00000005ff3e7819 */ /* 0x000fc8000001143e */
[----:B------:R-:W-:Y:S01]  /*23f0*/  VIMNMX R62, PT, PT, R62, 0x1, !PT ;  /* 0x000000013e3e7848 */ /* 0x000fe20007fe0100 */
[----:B---3--:R-:W-:-:S04]  /*2400*/  IMAD.SHL.U32 R103, R50, 0x20, RZ ;  /* 0x0000002032677824 */ /* 0x008fc800078e00ff */
[----:B------:R-:W-:Y:S01]  /*2410*/  VIADD R50, R62, 0xffffffff ;  /* 0xffffffff3e327836 */ /* 0x000fe20000000000 */
[----:B-1----:R-:W-:Y:S04]  /*2420*/  BAR.SYNC.DEFER_BLOCKING 0x0 ;  /* 0x0000000000007b1d */ /* 0x002fe80000010000 */
[----:B------:R-:W-:Y:S02]  /*2430*/  ISETP.NE.U32.AND P4, PT, R50, RZ, PT ;  /* 0x000000ff3200720c */ /* 0x000fe40003f85070 */
[----:B0-----:R-:W-:Y:S11]  /*2440*/  @P3 BRA `(.L_x_6) ;  /* 0x0000000000683947 */ /* 0x001ff60003800000 */
[----:B------:R-:W-:Y:S02]  /*2450*/  UIADD3 UR4, UPT, UPT, UR11, 0x4000, URZ ;  /* 0x000040000b047890 */ /* 0x000fe4000fffe0ff */
[----:B------:R-:W-:Y:S02]  /*2460*/  USHF.R.U32.HI UR5, URZ, 0x4, UR11 ;  /* 0x00000004ff057899 */ /* 0x000fe4000801160b */
[----:B------:R-:W-:Y:S02]  /*2470*/  USHF.R.U32.HI UR8, URZ, 0x4, UR4 ;  /* 0x00000004ff087899 */ /* 0x000fe40008011604 */
[----:B------:R-:W-:Y:S02]  /*2480*/  USGXT.U32 UR4, UR5, 0xe ;  /* 0x0000000e0504789a */ /* 0x000fe40008000000 */
[----:B------:R-:W-:Y:S01]  /*2490*/  USGXT.U32 UR8, UR8, 0xe ;  /* 0x0000000e0808789a */ /* 0x000fe20008000000 */
[----:B------:R-:W-:Y:S01]  /*24a0*/  UMOV UR14, 0x1000080 ;  /* 0x01000080000e7882 */ /* 0x000fe20000000000 */
[----:B------:R-:W-:Y:S01]  /*24b0*/  UMOV UR15, 0x40004040 ;  /* 0x40004040000f7882 */ /* 0x000fe20000000000 */
[----:B------:R-:W-:Y:S01]  /*24c0*/  UMOV UR16, 0xfffffffe ;  /* 0xfffffffe00107882 */ /* 0x000fe20000000000 */
[----:B------:R-:W-:Y:S01]  /*24d0*/  UMOV UR17, 0x7fffbfdf ;  /* 0x7fffbfdf00117882 */ /* 0x000fe20000000000 */
[----:B------:R-:W-:Y:S01]  /*24e0*/  UMOV UR5, URZ ;  /* 0x000000ff00057c82 */ /* 0x000fe20008000000 */
[----:B------:R-:W-:Y:S01]  /*24f0*/  UMOV UR9, URZ ;  /* 0x000000ff00097c82 */ /* 0x000fe20008000000 */
[----:B------:R-:W-:-:S02]  /*2500*/  ULOP3.LUT UR18, UR4, 0x1000000, URZ, 0xfc, !UPT ;  /* 0x0100000004127892 */ /* 0x000fc4000f8efcff */
[----:B------:R-:W-:Y:S02]  /*2510*/  UIADD3.64 UR14, UPT, UPT, UR4, UR14, URZ ;  /* 0x0000000e040e7297 */ /* 0x000fe4000fffe0ff */
[----:B------:R-:W-:Y:S01]  /*2520*/  UIADD3.64 UR16, UPT, UPT, UR8, -UR16, URZ ;  /* 0x8000001008107297 */ /* 0x000fe2000fffe0ff */
[----:B------:R-:W-:Y:S01]  /*2530*/  UMOV UR20, 0x0 ;  /* 0x0000000000147882 */ /* 0x000fe20000000000 */
[----:B------:R-:W-:Y:S01]  /*2540*/  UMOV UR21, 0x8108010 ;  /* 0x0810801000157882 */ /* 0x000fe20000000000 */
[----:B------:R-:W-:Y:S01]  /*2550*/  UMOV UR4, UR13 ;  /* 0x0000000d00047c82 */ /* 0x000fe20008000000 */
[----:B------:R-:W-:Y:S01]  /*2560*/  UMOV UR19, 0x40004040 ;  /* 0x4000404000137882 */ /* 0x000fe20000000000 */
[----:B------:R-:W-:Y:S01]  /*2570*/  UMOV UR9, 0x80004020 ;  /* 0x8000402000097882 */ /* 0x000fe20000000000 */
[----:B------:R-:W-:Y:S01]  /*2580*/  UMOV UR22, 0x0 ;  /* 0x0000000000167882 */ /* 0x000fe20000000000 */
[----:B------:R-:W-:Y:S01]  /*2590*/  UMOV UR23, 0x8108010 ;  /* 0x0810801000177882 */ /* 0x000fe20000000000 */
[----:B------:R-:W-:Y:S01]  /*25a0*/  UMOV UR4, UR4 ;  /* 0x0000000400047c82 */ /* 0x000fe20008000000 */
[----:B------:R0:W-:Y:S01]  /*25b0*/  UTCHMMA gdesc[UR18], gdesc[UR8], tmem[UR10], tmem[UR20], idesc[UR21], !UPT ;  /* 0x00ff1408120075ea */ /* 0x0001e2000f80000a */
[----:B------:R0:W-:Y:S01]  /*25c0*/  UTCHMMA gdesc[UR14], gdesc[UR16], tmem[UR10], tmem[UR22], idesc[UR23], UPT ;  /* 0x00ff16100e0075ea */ /* 0x0001e2000b80000a */
[----:B------:R0:W-:Y:S01]  /*25d0*/  UTCBAR [UR4], URZ ;  /* 0x000000ff040073e9 */ /* 0x0001e200080000ff */
[----:B------:R-:W-:Y:S01]  /*25e0*/  NOP ;  /* 0x0000000000007918 */ /* 0x000fe20000000000 */
.L_x_6:
[----:B------:R-:W-:Y:S05]  /*25f0*/  @!P4 BRA `(.L_x_7) ;  /* 0x00000008009cc947 */ /* 0x000fea0003800000 */
[----:B0-----:R-:W-:Y:S01]  /*2600*/  UIADD3 UR4, UPT, UPT, UR11, 0x2000, URZ ;  /* 0x000020000b047890 */ /* 0x001fe2000fffe0ff */
[----:B------:R-:W-:Y:S01]  /*2610*/  VIADD R52, R52, 0xffffffe0 ;  /* 0xffffffe034347836 */ /* 0x000fe20000000000 */
[----:B------:R-:W-:Y:S02]  /*2620*/  UIADD3 UR5, UPT, UPT, UR11, 0x5000, URZ ;  /* 0x000050000b057890 */ /* 0x000fe4000fffe0ff */
[----:B------:R-:W-:Y:S02]  /*2630*/  USHF.R.U32.HI UR4, URZ, 0x4, UR4 ;  /* 0x00000004ff047899 */ /* 0x000fe40008011604 */
[----:B------:R-:W-:Y:S02]  /*2640*/  USHF.R.U32.HI UR5, URZ, 0x4, UR5 ;  /* 0x00000004ff057899 */ /* 0x000fe40008011605 */
[----:B------:R-:W-:Y:S02]  /*2650*/  USGXT.U32 UR4, UR4, 0xe ;  /* 0x0000000e0404789a */ /* 0x000fe40008000000 */
[----:B------:R-:W-:Y:S01]  /*2660*/  USGXT.U32 UR8, UR5, 0xe ;  /* 0x0000000e0508789a */ /* 0x000fe20008000000 */
[----:B------:R-:W-:Y:S01]  /*2670*/  UMOV UR14, 0x1000080 ;  /* 0x01000080000e7882 */ /* 0x000fe20000000000 */
[----:B------:R-:W-:Y:S01]  /*2680*/  UMOV UR15, 0x40004040 ;  /* 0x40004040000f7882 */ /* 0x000fe20000000000 */
[----:B------:R-:W-:Y:S01]  /*2690*/  UMOV UR5, URZ ;  /* 0x000000ff00057c82 */ /* 0x000fe20008000000 */
[----:B------:R-:W-:Y:S01]  /*26a0*/  UMOV UR16, 0xfffffffe ;  /* 0xfffffffe00107882 */ /* 0x000fe20000000000 */
[----:B------:R-:W-:Y:S01]  /*26b0*/  UMOV UR17, 0x7fffbfdf ;  /* 0x7fffbfdf00117882 */ /* 0x000fe20000000000 */
[----:B------:R-:W-:Y:S01]  /*26c0*/  UMOV UR9, URZ ;  /* 0x000000ff00097c82 */ /* 0x000fe20008000000 */
[----:B------:R-:W-:-:S02]  /*26d0*/  ULOP3.LUT UR18, UR4, 0x1000000, URZ, 0xfc, !UPT ;  /* 0x0100000004127892 */ /* 0x000fc4000f8efcff */
[----:B------:R-:W-:Y:S02]  /*26e0*/  UIADD3.64 UR14, UPT, UPT, UR4, UR14, URZ ;  /* 0x0000000e040e7297 */ /* 0x000fe4000fffe0ff */
[----:B------:R-:W-:Y:S01]  /*26f0*/  UIADD3.64 UR16, UPT, UPT, UR8, -UR16, URZ ;  /* 0x8000001008107297 */ /* 0x000fe2000fffe0ff */
[----:B------:R-:W-:Y:S01]  /*2700*/  UMOV UR5, 0x1 ;  /* 0x0000000100057882 */ /* 0x000fe20000000000 */
[----:B------:R-:W-:-:S10]  /*2710*/  UMOV UR4, URZ ;  /* 0x000000ff00047c82 */ /* 0x000fd40008000000 */
.L_x_10:
[----:B------:R-:W-:Y:S01]  /*2720*/  USHF.L.U32 UR6, UR6, 0x1f, URZ ;  /* 0x0000001f06067899 */ /* 0x000fe200080006ff */
[----:B------:R-:W-:-:S04]  /*2730*/  IMAD.WIDE R28, R51, 0x2, R28 ;  /* 0x00000002331c7825 */ /* 0x000fc800078e021c */
[----:B------:R-:W-:-:S04]  /*2740*/  IMAD.WIDE R30, R51, 0x2, R30 ;  /* 0x00000002331e7825 */ /* 0x000fc800078e021e */
[----:B0-----:R-:W-:-:S04]  /*2750*/  IMAD.U32 R62, RZ, RZ, UR6 ;  /* 0x00000006ff3e7e24 */ /* 0x001fc8000f8e00ff */
[----:B------:R-:W0:Y:S02]  /*2760*/  SYNCS.PHASECHK.TRANS64.TRYWAIT P3, [UR13], R62 ;  /* 0x0000003eff0075a7 */ /* 0x000e24000806110d */
[----:B0-----:R-:W-:Y:S05]  /*2770*/  @!P3 BRA `(.L_x_8) ;  /* 0x0000001800f8b947 */ /* 0x001fea0003800000 */
.L_x_16:
[-C--:B------:R-:W-:Y:S01]  /*2780*/  ISETP.GE.AND P3, PT, R55, R52.reuse, PT ;  /* 0x000000343700720c */ /* 0x080fe20003f66270 */
[----:B------:R-:W-:Y:S01]  /*2790*/  IMAD.WIDE R48, R103, 0x2, R48 ;  /* 0x0000000267307825 */ /* 0x000fe200078e0230 */
[-C--:B------:R-:W-:Y:S02]  /*27a0*/  ISETP.GE.AND P4, PT, R83, R52.reuse, PT ;  /* 0x000000345300720c */ /* 0x080fe40003f86270 */
[-C--:B------:R-:W-:Y:S01]  /*27b0*/  ISETP.GE.AND P6, PT, R85, R52.reuse, PT ;  /* 0x000000345500720c */ /* 0x080fe20003fc6270 */
[----:B------:R-:W-:Y:S01]  /*27c0*/  IMAD.WIDE R46, R103, 0x2, R46 ;  /* 0x00000002672e7825 */ /* 0x000fe200078e022e */
[----:B------:R-:W-:Y:S02]  /*27d0*/  ISETP.GE.AND P5, PT, R87, R52, PT ;  /* 0x000000345700720c */ /* 0x000fe40003fa6270 */
[----:B------:R-:W-:Y:S01]  /*27e0*/  PRMT R62, RZ, 0x7610, R62 ;  /* 0x00007610ff3e7816 */ /* 0x000fe2000000003e */
[----:B------:R-:W-:Y:S01]  /*27f0*/  IMAD.WIDE R42, R103, 0x2, R42 ;  /* 0x00000002672a7825 */ /* 0x000fe200078e022a */
[----:B------:R-:W-:-:S02]  /*2800*/  PRMT R64, RZ, 0x7610, R64 ;  /* 0x00007610ff407816 */ /* 0x000fc40000000040 */
[----:B------:R-:W-:Y:S01]  /*2810*/  PRMT R66, RZ, 0x7610, R66 ;  /* 0x00007610ff427816 */ /* 0x000fe20000000042 */
[----:B------:R-:W-:Y:S01]  /*2820*/  IMAD.WIDE R44, R103, 0x2, R44 ;  /* 0x00000002672c7825 */ /* 0x000fe200078e022c */
[----:B------:R-:W-:Y:S01]  /*2830*/  PRMT R68, RZ, 0x7610, R68 ;  /* 0x00007610ff447816 */ /* 0x000fe20000000044 */
[----:B------:R-:W2:Y:S01]  /*2840*/  @!P3 LDG.E.U16 R62, desc[UR24][R48.64] ;  /* 0x00000018303eb981 */ /* 0x000ea2000c1e1500 */
[-C--:B------:R-:W-:Y:S01]  /*2850*/  ISETP.GE.AND P3, PT, R59, R52.reuse, PT ;  /* 0x000000343b00720c */ /* 0x080fe20003f66270 */
[----:B------:R-:W-:Y:S02]  /*2860*/  IMAD.WIDE R14, R103, 0x2, R14 ;  /* 0x00000002670e7825 */ /* 0x000fe400078e020e */
[----:B------:R-:W3:Y:S01]  /*2870*/  @!P4 LDG.E.U16 R64, desc[UR24][R46.64] ;  /* 0x000000182e40c981 */ /* 0x000ee2000c1e1500 */
[-C--:B------:R-:W-:Y:S01]  /*2880*/  ISETP.GE.AND P4, PT, R61, R52.reuse, PT ;  /* 0x000000343d00720c */ /* 0x080fe20003f86270 */
[----:B------:R-:W-:Y:S02]  /*2890*/  IMAD.WIDE R16, R103, 0x2, R16 ;  /* 0x0000000267107825 */ /* 0x000fe400078e0210 */
[----:B------:R-:W4:Y:S01]  /*28a0*/  @!P6 LDG.E.U16 R66, desc[UR24][R44.64] ;  /* 0x000000182c42e981 */ /* 0x000f22000c1e1500 */
[----:B------:R-:W-:Y:S01]  /*28b0*/  ISETP.GE.AND P6, PT, R71, R52, PT ;  /* 0x000000344700720c */ /* 0x000fe20003fc6270 */
[----:B------:R-:W-:-:S02]  /*28c0*/  IMAD.WIDE R24, R103, 0x2, R24 ;  /* 0x0000000267187825 */ /* 0x000fc400078e0218 */
[----:B------:R-:W5:Y:S01]  /*28d0*/  @!P5 LDG.E.U16 R68, desc[UR24][R42.64] ;  /* 0x000000182a44d981 */ /* 0x000f62000c1e1500 */
[-C--:B------:R-:W-:Y:S01]  /*28e0*/  ISETP.GE.AND P5, PT, R77, R52.reuse, PT ;  /* 0x000000344d00720c */ /* 0x080fe20003fa6270 */
[C---:B------:R-:W-:Y:S01]  /*28f0*/  IMAD.WIDE R10, R103.reuse, 0x2, R10 ;  /* 0x00000002670a7825 */ /* 0x040fe200078e020a */
[----:B------:R-:W-:Y:S02]  /*2900*/  PRMT R70, RZ, 0x7610, R70 ;  /* 0x00007610ff467816 */ /* 0x000fe40000000046 */
[----:B------:R-:W-:Y:S01]  /*2910*/  PRMT R72, RZ, 0x7610, R72 ;  /* 0x00007610ff487816 */ /* 0x000fe20000000048 */
[----:B------:R-:W-:Y:S01]  /*2920*/  IMAD.WIDE R12, R103, 0x2, R12 ;  /* 0x00000002670c7825 */ /* 0x000fe200078e020c */
[----:B------:R-:W-:Y:S02]  /*2930*/  PRMT R74, RZ, 0x7610, R74 ;  /* 0x00007610ff4a7816 */ /* 0x000fe4000000004a */
[----:B------:R-:W-:Y:S01]  /*2940*/  PRMT R76, RZ, 0x7610, R76 ;  /* 0x00007610ff4c7816 */ /* 0x000fe2000000004c */
[----:B------:R-:W3:Y:S01]  /*2950*/  @!P3 LDG.E.U16 R70, desc[UR24][R16.64] ;  /* 0x000000181046b981 */ /* 0x000ee2000c1e1500 */
[----:B------:R-:W-:Y:S01]  /*2960*/  ISETP.GE.AND P3, PT, R63, R52, PT ;  /* 0x000000343f00720c */ /* 0x000fe20003f66270 */
[----:B------:R-:W-:-:S02]  /*2970*/  IMAD.WIDE R6, R103, 0x2, R6 ;  /* 0x0000000267067825 */ /* 0x000fc400078e0206 */
[----:B------:R-:W4:Y:S01]  /*2980*/  @!P4 LDG.E.U16 R72, desc[UR24][R14.64] ;  /* 0x000000180e48c981 */ /* 0x000f22000c1e1500 */
[-C--:B------:R-:W-:Y:S01]  /*2990*/  ISETP.GE.AND P4, PT, R69, R52.reuse, PT ;  /* 0x000000344500720c */ /* 0x080fe20003f86270 */
[----:B------:R-:W-:Y:S02]  /*29a0*/  IMAD.WIDE R8, R103, 0x2, R8 ;  /* 0x0000000267087825 */ /* 0x000fe400078e0208 */
[----:B------:R-:W4:Y:S01]  /*29b0*/  @!P6 LDG.E.U16 R74, desc[UR24][R12.64] ;  /* 0x000000180c4ae981 */ /* 0x000f22000c1e1500 */
[-C--:B------:R-:W-:Y:S01]  /*29c0*/  ISETP.GE.AND P6, PT, R73, R52.reuse, PT ;  /* 0x000000344900720c */ /* 0x080fe20003fc6270 */
[----:B------:R-:W-:Y:S02]  /*29d0*/  IMAD.WIDE R18, R103, 0x2, R18 ;  /* 0x0000000267127825 */ /* 0x000fe400078e0212 */
[----:B------:R-:W4:Y:S01]  /*29e0*/  @!P5 LDG.E.U16 R76, desc[UR24][R10.64] ;  /* 0x000000180a4cd981 */ /* 0x000f22000c1e1500 */
[----:B------:R-:W-:Y:S01]  /*29f0*/  ISETP.GE.AND P5, PT, R65, R52, PT ;  /* 0x000000344100720c */ /* 0x000fe20003fa6270 */
[----:B------:R-:W-:Y:S01]  /*2a00*/  IMAD.WIDE R4, R103, 0x2, R4 ;  /* 0x0000000267047825 */ /* 0x000fe200078e0204 */
[----:B------:R-:W-:-:S02]  /*2a10*/  PRMT R78, RZ, 0x7610, R78 ;  /* 0x00007610ff4e7816 */ /* 0x000fc4000000004e */
[----:B------:R-:W-:Y:S01]  /*2a20*/  PRMT R80, RZ, 0x7610, R80 ;  /* 0x00007610ff507816 */ /* 0x000fe20000000050 */
[----:B------:R-:W-:Y:S01]  /*2a30*/  IMAD.WIDE R20, R103, 0x2, R20 ;  /* 0x0000000267147825 */ /* 0x000fe200078e0214 */
[----:B------:R-:W-:Y:S02]  /*2a40*/  PRMT R82, RZ, 0x7610, R82 ;  /* 0x00007610ff527816 */ /* 0x000fe40000000052 */
[----:B------:R-:W-:Y:S01]  /*2a50*/  PRMT R86, RZ, 0x7610, R86 ;  /* 0x00007610ff567816 */ /* 0x000fe20000000056 */
[----:B------:R-:W4:Y:S01]  /*2a60*/  @!P3 LDG.E.U16 R78, desc[UR24][R8.64] ;  /* 0x00000018084eb981 */ /* 0x000f22000c1e1500 */
[-C--:B------:R-:W-:Y:S01]  /*2a70*/  ISETP.GE.AND P3, PT, R67, R52.reuse, PT ;  /* 0x000000344300720c */ /* 0x080fe20003f66270 */
[----:B------:R-:W-:Y:S02]  /*2a80*/  IMAD.WIDE R22, R103, 0x2, R22 ;  /* 0x0000000267167825 */ /* 0x000fe400078e0216 */
[----:B------:R-:W5:Y:S01]  /*2a90*/  @!P4 LDG.E.U16 R80, desc[UR24][R6.64] ;  /* 0x000000180650c981 */ /* 0x000f62000c1e1500 */
[----:B------:R-:W-:Y:S01]  /*2aa0*/  ISETP.GE.AND P4, PT, R79, R52, PT ;  /* 0x000000344f00720c */ /* 0x000fe20003f86270 */
[----:B------:R-:W-:-:S02]  /*2ab0*/  IMAD.WIDE R2, R103, 0x2, R2 ;  /* 0x0000000267027825 */ /* 0x000fc400078e0202 */
[----:B------:R-:W5:Y:S01]  /*2ac0*/  @!P6 LDG.E.U16 R82, desc[UR24][R4.64] ;  /* 0x000000180452e981 */ /* 0x000f62000c1e1500 */
[-C--:B------:R-:W-:Y:S01]  /*2ad0*/  ISETP.GE.AND P6, PT, R75, R52.reuse, PT ;  /* 0x000000344b00720c */ /* 0x080fe20003fc6270 */
[----:B------:R-:W-:Y:S02]  /*2ae0*/  IMAD.WIDE R32, R51, 0x2, R32 ;  /* 0x0000000233207825 */ /* 0x000fe400078e0220 */
[----:B------:R-:W5:Y:S01]  /*2af0*/  @!P5 LDG.E.U16 R86, desc[UR24][R24.64] ;  /* 0x000000181856d981 */ /* 0x000f62000c1e1500 */
[----:B------:R-:W-:Y:S01]  /*2b00*/  ISETP.GE.AND P5, PT, R81, R52, PT ;  /* 0x000000345100720c */ /* 0x000fe20003fa6270 */
[C---:B------:R-:W-:Y:S01]  /*2b10*/  IMAD.WIDE R34, R51.reuse, 0x2, R34 ;  /* 0x0000000233227825 */ /* 0x040fe200078e0222 */
[----:B------:R-:W-:Y:S02]  /*2b20*/  PRMT R88, RZ, 0x7610, R88 ;  /* 0x00007610ff587816 */ /* 0x000fe40000000058 */
[----:B------:R-:W-:Y:S01]  /*2b30*/  PRMT R84, RZ, 0x7610, R84 ;  /* 0x00007610ff547816 */ /* 0x000fe20000000054 */
[----:B------:R-:W-:Y:S01]  /*2b40*/  IMAD.WIDE R36, R51, 0x2, R36 ;  /* 0x0000000233247825 */ /* 0x000fe200078e0224 */
[----:B------:R-:W-:-:S02]  /*2b50*/  PRMT R90, RZ, 0x7610, R90 ;  /* 0x00007610ff5a7816 */ /* 0x000fc4000000005a */
[----:B------:R-:W-:Y:S01]  /*2b60*/  PRMT R92, RZ, 0x7610, R92 ;  /* 0x00007610ff5c7816 */ /* 0x000fe2000000005c */
[----:B------:R-:W5:Y:S01]  /*2b70*/  @!P3 LDG.E.U16 R88, desc[UR24][R22.64] ;  /* 0x000000181658b981 */ /* 0x000f62000c1e1500 */
[----:B------:R-:W-:-:S03]  /*2b80*/  IMAD.WIDE R38, R51, 0x2, R38 ;  /* 0x0000000233267825 */ /* 0x000fc600078e0226 */
[----:B------:R-:W5:Y:S01]  /*2b90*/  @!P6 LDG.E.U16 R90, desc[UR24][R20.64] ;  /* 0x00000018145ae981 */ /* 0x000f62000c1e1500 */
[----:B------:R-:W-:-:S03]  /*2ba0*/  IMAD.WIDE R40, R51, 0x2, R40 ;  /* 0x0000000233287825 */ /* 0x000fc600078e0228 */
[----:B------:R-:W5:Y:S04]  /*2bb0*/  @!P4 LDG.E.U16 R84, desc[UR24][R2.64] ;  /* 0x000000180254c981 */ /* 0x000f68000c1e1500 */
[----:B------:R-:W5:Y:S01]  /*2bc0*/  @!P5 LDG.E.U16 R92, desc[UR24][R18.64] ;  /* 0x00000018125cd981 */ /* 0x000f62000c1e1500 */
[----:B------:R-:W-:Y:S01]  /*2bd0*/  BAR.SYNC.DEFER_BLOCKING 0x0 ;  /* 0x0000000000007b1d */ /* 0x000fe20000010000 */
[----:B------:R-:W-:Y:S01]  /*2be0*/  ISETP.GE.AND P3, PT, R58, R52, PT ;  /* 0x000000343a00720c */ /* 0x000fe20003f66270 */
[----:B------:R-:W-:Y:S01]  /*2bf0*/  IMAD.WIDE R26, R51, 0x2, R26 ;  /* 0x00000002331a7825 */ /* 0x000fe200078e021a */
[----:B------:R-:W-:Y:S02]  /*2c00*/  PRMT R93, RZ, 0x7610, R93 ;  /* 0x00007610ff5d7816 */ /* 0x000fe4000000005d */
[----:B------:R-:W-:-:S02]  /*2c10*/  PRMT R95, RZ, 0x7610, R95 ;  /* 0x00007610ff5f7816 */ /* 0x000fc4000000005f */
[----:B------:R-:W-:Y:S02]  /*2c20*/  PRMT R97, RZ, 0x7610, R97 ;  /* 0x00007610ff617816 */ /* 0x000fe40000000061 */
[----:B------:R-:W-:Y:S02]  /*2c30*/  PRMT R99, RZ, 0x7610, R99 ;  /* 0x00007610ff637816 */ /* 0x000fe40000000063 */
[----:B------:R-:W-:Y:S02]  /*2c40*/  PRMT R101, RZ, 0x7610, R101 ;  /* 0x00007610ff657816 */ /* 0x000fe40000000065 */
[----:B------:R-:W-:Y:S02]  /*2c50*/  PRMT R105, RZ, 0x7610, R105 ;  /* 0x00007610ff697816 */ /* 0x000fe40000000069 */
[----:B------:R-:W-:Y:S02]  /*2c60*/  PRMT R107, RZ, 0x7610, R107 ;  /* 0x00007610ff6b7816 */ /* 0x000fe4000000006b */
[----:B------:R-:W-:Y:S01]  /*2c70*/  PRMT R113, RZ, 0x7610, R113 ;  /* 0x00007610ff717816 */ /* 0x000fe20000000071 */
[----:B------:R-:W5:Y:S04]  /*2c80*/  @!P3 LDG.E.U16 R93, desc[UR24][R40.64] ;  /* 0x00000018285db981 */ /* 0x000f68000c1e1500 */
[----:B------:R-:W5:Y:S04]  /*2c90*/  @!P3 LDG.E.U16 R95, desc[UR24][R38.64] ;  /* 0x00000018265fb981 */ /* 0x000f68000c1e1500 */
[----:B------:R-:W5:Y:S04]  /*2ca0*/  @!P3 LDG.E.U16 R97, desc[UR24][R36.64] ;  /* 0x000000182461b981 */ /* 0x000f68000c1e1500 */
[----:B------:R-:W5:Y:S04]  /*2cb0*/  @!P3 LDG.E.U16 R99, desc[UR24][R34.64] ;  /* 0x000000182263b981 */ /* 0x000f68000c1e1500 */
[----:B------:R-:W5:Y:S04]  /*2cc0*/  @!P3 LDG.E.U16 R101, desc[UR24][R32.64] ;  /* 0x000000182065b981 */ /* 0x000f68000c1e1500 */
[----:B------:R-:W5:Y:S04]  /*2cd0*/  @!P3 LDG.E.U16 R105, desc[UR24][R30.64] ;  /* 0x000000181e69b981 */ /* 0x000f68000c1e1500 */
[----:B------:R-:W5:Y:S04]  /*2ce0*/  @!P3 LDG.E.U16 R107, desc[UR24][R28.64] ;  /* 0x000000181c6bb981 */ /* 0x000f68000c1e1500 */
[----:B------:R-:W5:Y:S01]  /*2cf0*/  @!P3 LDG.E.U16 R113, desc[UR24][R26.64] ;  /* 0x000000181a71b981 */ /* 0x000f62000c1e1500 */
[----:B------:R-:W-:-:S04]  /*2d00*/  ULEA UR13, UR5, UR11, 0x3 ;  /* 0x0000000b050d7291 */ /* 0x000fc8000f8e18ff */
[----:B------:R-:W-:Y:S01]  /*2d10*/  UIADD3 UR13, UPT, UPT, UR13, 0x6000, URZ ;  /* 0x000060000d0d7890 */ /* 0x000fe2000fffe0ff */
[----:B--2---:R0:W-:Y:S04]  /*2d20*/  STS.U16 [R89+UR11+0x2000], R62 ;  /* 0x0020003e59007988 */ /* 0x0041e8000800040b */
[----:B---3--:R0:W-:Y:S04]  /*2d30*/  STS.U16 [R89+UR11+0x2400], R70 ;  /* 0x0024004659007988 */ /* 0x0081e8000800040b */
[----:B----4-:R0:W-:Y:S04]  /*2d40*/  STS.U16 [R89+UR11+0x2800], R78 ;  /* 0x0028004e59007988 */ /* 0x0101e8000800040b */
[----:B-----5:R0:W-:Y:S04]  /*2d50*/  STS.U16 [R89+UR11+0x2c00], R86 ;  /* 0x002c005659007988 */ /* 0x0201e8000800040b */
[----:B------:R0:W-:Y:S04]  /*2d60*/  STS.U16 [R91+UR11+0x2100], R64 ;  /* 0x002100405b007988 */ /* 0x0001e8000800040b */
        /* <DEDUP_REMOVED lines=19> */
[----:B------:R1:W-:Y:S06]  /*2ea0*/  MEMBAR.ALL.CTA ;  /* 0x0000000000007992 */ /* 0x0003ec0000008000 */
[----:B-1----:R-:W1:Y:S02]  /*2eb0*/  FENCE.VIEW.ASYNC.S ;  /* 0x00000000000073c6 */ /* 0x002e640000000000 */
[----:B-1----:R-:W-:Y:S06]  /*2ec0*/  BAR.SYNC.DEFER_BLOCKING 0x0 ;  /* 0x0000000000007b1d */ /* 0x002fec0000010000 */
[----:B------:R-:W-:Y:S05]  /*2ed0*/  @P0 BRA `(.L_x_9) ;  /* 0x0000000000380947 */ /* 0x000fea0003800000 */
[----:B------:R-:W-:Y:S01]  /*2ee0*/  UMOV UR19, 0x40004040 ;  /* 0x4000404000137882 */ /* 0x000fe20000000000 */
[----:B------:R-:W-:Y:S01]  /*2ef0*/  UMOV UR20, UR8 ;  /* 0x0000000800147c82 */ /* 0x000fe20008000000 */
[----:B------:R-:W-:Y:S01]  /*2f00*/  UMOV UR21, 0x80004020 ;  /* 0x8000402000157882 */ /* 0x000fe20000000000 */
[----:B------:R-:W-:Y:S01]  /*2f10*/  UMOV UR22, 0x0 ;  /* 0x0000000000167882 */ /* 0x000fe20000000000 */
[----:B------:R-:W-:Y:S01]  /*2f20*/  UMOV UR23, 0x8108010 ;  /* 0x0810801000177882 */ /* 0x000fe20000000000 */
[----:B------:R-:W-:Y:S01]  /*2f30*/  UMOV UR6, UR13 ;  /* 0x0000000d00067c82 */ /* 0x000fe20008000000 */
[----:B------:R-:W-:Y:S01]  /*2f40*/  UMOV UR7, URZ ;  /* 0x000000ff00077c82 */ /* 0x000fe20008000000 */
[----:B------:R-:W-:Y:S01]  /*2f50*/  UMOV UR26, 0x0 ;  /* 0x00000000001a7882 */ /* 0x000fe20000000000 */
[----:B------:R-:W-:Y:S01]  /*2f60*/  UMOV UR27, 0x8108010 ;  /* 0x08108010001b7882 */ /* 0x000fe20000000000 */
[----:B------:R1:W-:Y:S01]  /*2f70*/  UTCHMMA gdesc[UR18], gdesc[UR20], tmem[UR10], tmem[UR22], idesc[UR23], UPT ;  /* 0x00ff1614120075ea */ /* 0x0003e2000b80000a */
[----:B------:R-:W-:Y:S01]  /*2f80*/  UMOV UR6, UR6 ;  /* 0x0000000600067c82 */ /* 0x000fe20008000000 */
[----:B------:R1:W-:Y:S01]  /*2f90*/  UTCHMMA gdesc[UR14], gdesc[UR16], tmem[UR10], tmem[UR26], idesc[UR27], UPT ;  /* 0x00ff1a100e0075ea */ /* 0x0003e2000b80000a */
[----:B------:R1:W-:Y:S01]  /*2fa0*/  UTCBAR [UR6], URZ ;  /* 0x000000ff060073e9 */ /* 0x0003e200080000ff */
[----:B------:R-:W-:-:S02]  /*2fb0*/  NOP ;  /* 0x0000000000007918 */ /* 0x000fc40000000000 */
.L_x_9:
[----:B------:R-:W-:Y:S01]  /*2fc0*/  UIADD3 UR5, UPT, UPT, UR5, 0x1, URZ ;  /* 0x0000000105057890 */ /* 0x000fe2000fffe0ff */
[----:B------:R-:W-:Y:S02]  /*2fd0*/  VIADD R50, R50, 0xffffffff ;  /* 0xffffffff32327836 */ /* 0x000fe40000000000 */
[----:B------:R-:W-:Y:S01]  /*2fe0*/  VIADD R52, R52, 0xffffffe0 ;  /* 0xffffffe034347836 */ /* 0x000fe20000000000 */
[----:B------:R-:W-:Y:S02]  /*2ff0*/  UISETP.GT.AND UP0, UPT, UR5, 0x1, UPT ;  /* 0x000000010500788c */ /* 0x000fe4000bf04270 */
[----:B------:R-:W-:Y:S02]  /*3000*/  ISETP.NE.U32.AND P3, PT, R50, RZ, PT ;  /* 0x000000ff3200720c */ /* 0x000fe40003f65070 */
[----:B-1----:R-:W-:Y:S02]  /*3010*/  USEL UR6, URZ, 0x1, !UP0 ;  /* 0x00000001ff067887 */ /* 0x002fe4000c000000 */
[----:B------:R-:W-:-:S02]  /*3020*/  USEL UR5, UR5, URZ, !UP0 ;  /* 0x000000ff05057287 */ /* 0x000fc4000c000000 */
[----:B------:R-:W-:-:S03]  /*3030*/  ULOP3.LUT UR7, UR4, UR6, URZ, 0x3c, !UPT ;  /* 0x0000000604077292 */ /* 0x000fc6000f8e3cff */
[----:B------:R-:W-:-:S04]  /*3040*/  UMOV UR6, UR4 ;  /* 0x0000000400067c82 */ /* 0x000fc80008000000 */
[----:B------:R-:W-:Y:S01]  /*3050*/  UMOV UR4, UR7 ;  /* 0x0000000700047c82 */ /* 0x000fe20008000000 */
[----:B------:R-:W-:Y:S05]  /*3060*/  @P3 BRA `(.L_x_10) ;  /* 0xfffffff400ac3947 */ /* 0x000fea000383ffff */
.L_x_7:
[----:B------:R-:W-:-:S13]  /*3070*/  ISETP.GE.AND P0, PT, R53, 0x20, PT ;  /* 0x000000203500780c */ /* 0x000fda0003f06270 */
[----:B------:R-:W-:Y:S05]  /*3080*/  @!P0 BRA `(.L_x_11) ;  /* 0x0000000000108947 */ /* 0x000fea0003800000 */
[----:B------:R-:W-:-:S06]  /*3090*/  USHF.L.U32 UR6, UR6, 0x1f, URZ ;  /* 0x0000001f06067899 */ /* 0x000fcc00080006ff */
[----:B------:R-:W-:-:S04]  /*30a0*/  IMAD.U32 R2, RZ, RZ, UR6 ;  /* 0x00000006ff027e24 */ /* 0x000fc8000f8e00ff */
[----:B------:R-:W1:Y:S02]  /*30b0*/  SYNCS.PHASECHK.TRANS64.TRYWAIT P0, [UR13], R2 ;  /* 0x00000002ff0075a7 */ /* 0x000e64000800110d */
[----:B-1----:R-:W-:Y:S05]  /*30c0*/  @!P0 BRA `(.L_x_12) ;  /* 0x0000001000b08947 */ /* 0x002fea0003800000 */
.L_x_11:
[----:B------:R-:W-:Y:S01]  /*30d0*/  BAR.SYNC.DEFER_BLOCKING 0x0 ;  /* 0x0000000000007b1d */ /* 0x000fe20000010000 */
[C---:B------:R-:W-:Y:S02]  /*30e0*/  LOP3.LUT R2, R57.reuse, 0x80, RZ, 0xc0, !PT ;  /* 0x0000008039027812 */ /* 0x040fe400078ec0ff */
[----:B------:R-:W-:Y:S02]  /*30f0*/  LOP3.LUT R57, R57, 0x7f, RZ, 0xc0, !PT ;  /* 0x0000007f39397812 */ /* 0x000fe400078ec0ff */
[----:B------:R-:W-:Y:S01]  /*3100*/  LEA R2, R2, UR11, 0x5 ;  /* 0x0000000b02027c11 */ /* 0x000fe2000f8e28ff */
[----:B0-----:R-:W0:Y:S01]  /*3110*/  LDCU UR4, c[0x0][0x3b4] ;  /* 0x00007680ff0477ac */ /* 0x001e220008000800 */
[C---:B------:R-:W-:Y:S02]  /*3120*/  LOP3.LUT R3, R54.reuse, R55, RZ, 0xfc, !PT ;  /* 0x0000003736037212 */ /* 0x040fe400078efcff */
[C-C-:B------:R-:W-:Y:S01]  /*3130*/  LOP3.LUT R65, R54.reuse, 0x6, R55.reuse, 0xfe, !PT ;  /* 0x0000000636417812 */ /* 0x140fe200078efe37 */
[----:B------:R-:W-:Y:S01]  /*3140*/  IMAD R40, R57, 0x10, R2 ;  /* 0x0000001039287824 */ /* 0x000fe200078e0202 */
[----:B------:R-:W-:-:S02]  /*3150*/  LOP3.LUT R63, R54, 0x8, R55, 0xfe, !PT ;  /* 0x00000008363f7812 */ /* 0x000fc400078efe37 */
[C-C-:B------:R-:W-:Y:S02]  /*3160*/  LOP3.LUT R67, R54.reuse, 0x4, R55.reuse, 0xfe, !PT ;  /* 0x0000000436437812 */ /* 0x140fe400078efe37 */
[C-C-:B------:R-:W-:Y:S02]  /*3170*/  LOP3.LUT R41, R54.reuse, 0x1e, R55.reuse, 0xfe, !PT ;  /* 0x0000001e36297812 */ /* 0x140fe400078efe37 */
[C-C-:B------:R-:W-:Y:S02]  /*3180*/  LOP3.LUT R43, R54.reuse, 0x1c, R55.reuse, 0xfe, !PT ;  /* 0x0000001c362b7812 */ /* 0x140fe400078efe37 */
[C-C-:B------:R-:W-:Y:S02]  /*3190*/  LOP3.LUT R45, R54.reuse, 0x1a, R55.reuse, 0xfe, !PT ;  /* 0x0000001a362d7812 */ /* 0x140fe400078efe37 */
[C-C-:B------:R-:W-:Y:S02]  /*31a0*/  LOP3.LUT R47, R54.reuse, 0x18, R55.reuse, 0xfe, !PT ;  /* 0x00000018362f7812 */ /* 0x140fe400078efe37 */
[C-C-:B------:R-:W-:Y:S01]  /*31b0*/  LOP3.LUT R49, R54.reuse, 0x14, R55.reuse, 0xfe, !PT ;  /* 0x0000001436317812 */ /* 0x140fe200078efe37 */
[----:B------:R-:W1:Y:S02]  /*31c0*/  @!P2 SYNCS.CCTL.IV [UR11+0x6000] ;  /* 0x00600000ff00a9b1 */ /* 0x000e64000800000b */
[----:B-1----:R-:W-:Y:S01]  /*31d0*/  BAR.SYNC.DEFER_BLOCKING 0x0 ;  /* 0x0000000000007b1d */ /* 0x002fe20000010000 */
[----:B------:R-:W-:-:S02]  /*31e0*/  LOP3.LUT R51, R54, 0x12, R55, 0xfe, !PT ;  /* 0x0000001236337812 */ /* 0x000fc400078efe37 */
[C-C-:B------:R-:W-:Y:S02]  /*31f0*/  LOP3.LUT R53, R54.reuse, 0x10, R55.reuse, 0xfe, !PT ;  /* 0x0000001036357812 */ /* 0x140fe400078efe37 */
[C-C-:B------:R-:W-:Y:S02]  /*3200*/  LOP3.LUT R57, R54.reuse, 0xe, R55.reuse, 0xfe, !PT ;  /* 0x0000000e36397812 */ /* 0x140fe400078efe37 */
[C-C-:B------:R-:W-:Y:S01]  /*3210*/  LOP3.LUT R59, R54.reuse, 0xc, R55.reuse, 0xfe, !PT ;  /* 0x0000000c363b7812 */ /* 0x140fe200078efe37 */
[----:B------:R-:W1:Y:S01]  /*3220*/  LDTM.x32 R4, tmem[UR12] ;  /* 0x0000000c000479ee */ /* 0x000e6200082c0000 */
[----:B------:R-:W2:Y:S01]  /*3230*/  LDCU.128 UR12, c[0x0][0x390] ;  /* 0x00007200ff0c77ac */ /* 0x000ea20008000c00 */
[----:B------:R-:W-:Y:S01]  /*3240*/  LOP3.LUT R61, R54, 0xa, R55, 0xfe, !PT ;  /* 0x0000000a363d7812 */ /* 0x000fe200078efe37 */
[----:B------:R-:W3:Y:S01]  /*3250*/  @!P2 SYNCS.CCTL.IV [UR11+0x6008] ;  /* 0x00600800ff00a9b1 */ /* 0x000ee2000800000b */
[----:B------:R-:W-:Y:S01]  /*3260*/  NOP ;  /* 0x0000000000007918 */ /* 0x000fe20000000000 */
[----:B--2---:R-:W-:-:S04]  /*3270*/  ISETP.GE.AND P0, PT, R56, UR14, PT ;  /* 0x0000000e38007c0c */ /* 0x004fc8000bf06270 */
[----:B------:R-:W-:Y:S02]  /*3280*/  ISETP.LT.AND P2, PT, R3, UR15, !P0 ;  /* 0x0000000f03007c0c */ /* 0x000fe4000c741270 */
[----:B-1----:R-:W-:Y:S02]  /*3290*/  F2FP.F16.F32.PACK_AB R4, R6, R4 ;  /* 0x000000040604723e */ /* 0x002fe400000000ff */
[----:B------:R-:W-:Y:S02]  /*32a0*/  F2FP.F16.F32.PACK_AB R36, R7, R5 ;  /* 0x000000050724723e */ /* 0x000fe400000000ff */
[----:B------:R-:W-:Y:S02]  /*32b0*/  F2FP.F16.F32.PACK_AB R5, R10, R8 ;  /* 0x000000080a05723e */ /* 0x000fe400000000ff */
[----:B------:R-:W-:Y:S02]  /*32c0*/  F2FP.F16.F32.PACK_AB R37, R11, R9 ;  /* 0x000000090b25723e */ /* 0x000fe400000000ff */
[----:B------:R-:W-:-:S02]  /*32d0*/  F2FP.F16.F32.PACK_AB R6, R14, R12 ;  /* 0x0000000c0e06723e */ /* 0x000fc400000000ff */
[----:B------:R-:W-:Y:S01]  /*32e0*/  F2FP.F16.F32.PACK_AB R7, R18, R16 ;  /* 0x000000101207723e */ /* 0x000fe200000000ff */
[----:B0-----:R-:W-:Y:S01]  /*32f0*/  IMAD R16, R56, UR4, RZ ;  /* 0x0000000438107c24 */ /* 0x001fe2000f8e02ff */
[----:B------:R-:W-:Y:S02]  /*3300*/  F2FP.F16.F32.PACK_AB R38, R15, R13 ;  /* 0x0000000d0f26723e */ /* 0x000fe400000000ff */
[----:B------:R-:W-:Y:S01]  /*3310*/  F2FP.F16.F32.PACK_AB R39, R19, R17 ;  /* 0x000000111327723e */ /* 0x000fe200000000ff */
[----:B---3--:R-:W-:Y:S01]  /*3320*/  STS.128 [R40], R4 ;  /* 0x0000000428007388 */ /* 0x008fe20000000c00 */
[----:B------:R-:W-:Y:S02]  /*3330*/  LEA R17, R0, UR11, 0x4 ;  /* 0x0000000b00117c11 */ /* 0x000fe4000f8e20ff */
[----:B------:R-:W0:Y:S01]  /*3340*/  LDC R0, c[0x0][0x3b8] ;  /* 0x0000ee00ff007b82 */ /* 0x000e220000000800 */
[----:B------:R1:W-:Y:S01]  /*3350*/  STS.128 [R40+0x800], R36 ;  /* 0x0008002428007388 */ /* 0x0003e20000000c00 */
[----:B------:R-:W-:-:S02]  /*3360*/  F2FP.F16.F32.PACK_AB R20, R22, R20 ;  /* 0x000000141614723e */ /* 0x000fc400000000ff */
[----:B------:R-:W-:-:S04]  /*3370*/  F2FP.F16.F32.PACK_AB R12, R23, R21 ;  /* 0x00000015170c723e */ /* 0x000fc800000000ff */
[----:B------:R-:W-:Y:S01]  /*3380*/  BAR.SYNC.DEFER_BLOCKING 0x0 ;  /* 0x0000000000007b1d */ /* 0x000fe20000010000 */
[----:B------:R-:W-:Y:S02]  /*3390*/  F2FP.F16.F32.PACK_AB R21, R26, R24 ;  /* 0x000000181a15723e */ /* 0x000fe400000000ff */
[----:B------:R-:W-:Y:S02]  /*33a0*/  F2FP.F16.F32.PACK_AB R13, R27, R25 ;  /* 0x000000191b0d723e */ /* 0x000fe400000000ff */
[----:B------:R-:W-:Y:S02]  /*33b0*/  F2FP.F16.F32.PACK_AB R22, R30, R28 ;  /* 0x0000001c1e16723e */ /* 0x000fe400000000ff */
[----:B------:R-:W-:Y:S02]  /*33c0*/  F2FP.F16.F32.PACK_AB R14, R31, R29 ;  /* 0x0000001d1f0e723e */ /* 0x000fe400000000ff */
[----:B------:R-:W-:Y:S02]  /*33d0*/  F2FP.F16.F32.PACK_AB R23, R34, R32 ;  /* 0x000000202217723e */ /* 0x000fe400000000ff */
[----:B------:R-:W-:-:S02]  /*33e0*/  F2FP.F16.F32.PACK_AB R15, R35, R33 ;  /* 0x00000021230f723e */ /* 0x000fc400000000ff */
[----:B------:R-:W-:Y:S02]  /*33f0*/  LEA R2, P3, R16, UR12, 0x1 ;  /* 0x0000000c10027c11 */ /* 0x000fe4000f8608ff */
[--C-:B-1----:R-:W-:Y:S02]  /*3400*/  LOP3.LUT R39, R54, 0x16, R55.reuse, 0xfe, !PT ;  /* 0x0000001636277812 */ /* 0x102fe400078efe37 */
[----:B------:R-:W-:Y:S01]  /*3410*/  LEA.HI.X.SX32 R16, R16, UR13, 0x1, P3 ;  /* 0x0000000d10107c11 */ /* 0x000fe200098f0eff */
[-C--:B0-----:R-:W-:Y:S01]  /*3420*/  IMAD R37, R3, R0.reuse, RZ ;  /* 0x0000000003257224 */ /* 0x081fe200078e02ff */
[----:B------:R-:W-:Y:S01]  /*3430*/  LOP3.LUT R55, R54, 0x2, R55, 0xfe, !PT ;  /* 0x0000000236377812 */ /* 0x000fe200078efe37 */
[-C--:B------:R-:W-:Y:S01]  /*3440*/  IMAD R29, R65, R0.reuse, RZ ;  /* 0x00000000411d7224 */ /* 0x080fe200078e02ff */
[----:B------:R-:W-:Y:S01]  /*3450*/  ISETP.LT.AND P5, PT, R67, UR15, !P0 ;  /* 0x0000000f43007c0c */ /* 0x000fe2000c7a1270 */
[----:B------:R-:W-:Y:S01]  /*3460*/  IMAD R31, R63, R0, RZ ;  /* 0x000000003f1f7224 */ /* 0x000fe200078e02ff */
[----:B------:R-:W0:Y:S01]  /*3470*/  LDS.128 R8, [R17] ;  /* 0x0000000011087984 */ /* 0x000e220000000c00 */
[----:B------:R-:W-:Y:S01]  /*3480*/  LEA R18, P3, R37, R2, 0x1 ;  /* 0x0000000225127211 */ /* 0x000fe200078608ff */
[----:B------:R-:W-:Y:S01]  /*3490*/  IMAD R25, R67, R0, RZ ;  /* 0x0000000043197224 */ /* 0x000fe200078e02ff */
[----:B------:R-:W-:Y:S01]  /*34a0*/  ISETP.LT.AND P6, PT, R65, UR15, !P0 ;  /* 0x0000000f41007c0c */ /* 0x000fe2000c7c1270 */
[----:B------:R-:W-:Y:S01]  /*34b0*/  LDS.128 R4, [R17+0x1000] ;  /* 0x0010000011047984 */ /* 0x000fe20000000c00 */
[----:B------:R-:W-:Y:S01]  /*34c0*/  LEA.HI.X.SX32 R19, R37, R16, 0x1, P3 ;  /* 0x0000001025137211 */ /* 0x000fe200018f0eff */
[----:B------:R-:W-:Y:S01]  /*34d0*/  IMAD R27, R55, R0, RZ ;  /* 0x00000000371b7224 */ /* 0x000fe200078e02ff */
[----:B------:R-:W-:Y:S01]  /*34e0*/  BAR.SYNC.DEFER_BLOCKING 0x0 ;  /* 0x0000000000007b1d */ /* 0x000fe20000010000 */
[----:B------:R-:W-:Y:S01]  /*34f0*/  LEA R24, P4, R25, R2, 0x1 ;  /* 0x0000000219187211 */ /* 0x000fe200078808ff */
[----:B------:R-:W-:Y:S01]  /*3500*/  IMAD R37, R0, 0x20, R37 ;  /* 0x0000002000257824 */ /* 0x000fe200078e0225 */
[----:B------:R-:W-:-:S02]  /*3510*/  ISETP.LT.AND P3, PT, R55, UR15, !P0 ;  /* 0x0000000f37007c0c */ /* 0x000fc4000c761270 */
[----:B------:R-:W-:Y:S01]  /*3520*/  LEA.HI.X.SX32 R25, R25, R16, 0x1, P4 ;  /* 0x0000001019197211 */ /* 0x000fe200020f0eff */
[----:B------:R1:W-:Y:S04]  /*3530*/  STS.128 [R40], R20 ;  /* 0x0000001428007388 */ /* 0x0003e80000000c00 */
[----:B------:R2:W-:Y:S01]  /*3540*/  STS.128 [R40+0x800], R12 ;  /* 0x0008000c28007388 */ /* 0x0005e20000000c00 */
[----:B------:R-:W-:Y:S01]  /*3550*/  BAR.SYNC.DEFER_BLOCKING 0x0 ;  /* 0x0000000000007b1d */ /* 0x000fe20000010000 */
[----:B-1----:R-:W-:Y:S02]  /*3560*/  LEA R20, P4, R27, R2, 0x1 ;  /* 0x000000021b147211 */ /* 0x002fe400078808ff */
[----:B--2---:R-:W-:Y:S02]  /*3570*/  LOP3.LUT R12, R3, 0x3c, RZ, 0xfc, !PT ;  /* 0x0000003c030c7812 */ /* 0x004fe400078efcff */
[----:B------:R-:W-:Y:S01]  /*3580*/  LEA.HI.X.SX32 R21, R27, R16, 0x1, P4 ;  /* 0x000000101b157211 */ /* 0x000fe200020f0eff */
[----:B------:R-:W-:Y:S01]  /*3590*/  IMAD R27, R61, R0, RZ ;  /* 0x000000003d1b7224 */ /* 0x000fe200078e02ff */
[----:B------:R-:W-:Y:S01]  /*35a0*/  ISETP.LT.AND P4, PT, R63, UR15, !P0 ;  /* 0x0000000f3f007c0c */ /* 0x000fe2000c781270 */
[----:B0-----:R0:W-:Y:S01]  /*35b0*/  @P2 STG.E.U16 desc[UR24][R18.64], R8 ;  /* 0x0000000812002986 */ /* 0x0011e2000c101518 */
[----:B------:R-:W-:-:S04]  /*35c0*/  LEA R22, P2, R29, R2, 0x1 ;  /* 0x000000021d167211 */ /* 0x000fc800078408ff */
[----:B------:R-:W-:Y:S01]  /*35d0*/  LEA.HI.X.SX32 R23, R29, R16, 0x1, P2 ;  /* 0x000000101d177211 */ /* 0x000fe200010f0eff */
[----:B------:R-:W-:Y:S01]  /*35e0*/  IMAD R29, R59, R0, RZ ;  /* 0x000000003b1d7224 */ /* 0x000fe200078e02ff */
[C---:B0-----:R-:W-:Y:S02]  /*35f0*/  LEA R18, P2, R31.reuse, R2, 0x1 ;  /* 0x000000021f127211 */ /* 0x041fe400078408ff */
[----:B------:R-:W-:Y:S02]  /*3600*/  PRMT R8, R8, 0x7632, R8 ;  /* 0x0000763208087816 */ /* 0x000fe40000000008 */
[----:B------:R-:W-:Y:S01]  /*3610*/  LEA.HI.X.SX32 R19, R31, R16, 0x1, P2 ;  /* 0x000000101f137211 */ /* 0x000fe200010f0eff */
[----:B------:R-:W-:Y:S01]  /*3620*/  IMAD R31, R57, R0, RZ ;  /* 0x00000000391f7224 */ /* 0x000fe200078e02ff */
[----:B------:R-:W-:Y:S01]  /*3630*/  ISETP.LT.AND P2, PT, R12, UR15, !P0 ;  /* 0x0000000f0c007c0c */ /* 0x000fe2000c741270 */
[----:B------:R0:W-:Y:S01]  /*3640*/  @P3 STG.E.U16 desc[UR24][R20.64], R8 ;  /* 0x0000000814003986 */ /* 0x0001e2000c101518 */
[----:B------:R-:W-:-:S03]  /*3650*/  ISETP.LT.AND P3, PT, R61, UR15, !P0 ;  /* 0x0000000f3d007c0c */ /* 0x000fc6000c761270 */
[----:B------:R-:W1:Y:S04]  /*3660*/  LDS.128 R12, [R17] ;  /* 0x00000000110c7984 */ /* 0x000e680000000c00 */
[----:B------:R2:W-:Y:S01]  /*3670*/  @P5 STG.E.U16 desc[UR24][R24.64], R9 ;  /* 0x0000000918005986 */ /* 0x0005e2000c101518 */
[----:B------:R-:W-:Y:S02]  /*3680*/  LEA R26, P5, R27, R2, 0x1 ;  /* 0x000000021b1a7211 */ /* 0x000fe400078a08ff */
[----:B0-----:R-:W-:Y:S02]  /*3690*/  PRMT R21, R9, 0x7632, R21 ;  /* 0x0000763209157816 */ /* 0x001fe40000000015 */
[----:B------:R-:W-:Y:S02]  /*36a0*/  LEA.HI.X.SX32 R27, R27, R16, 0x1, P5 ;  /* 0x000000101b1b7211 */ /* 0x000fe400028f0eff */
[----:B------:R-:W-:Y:S01]  /*36b0*/  ISETP.LT.AND P5, PT, R57, UR15, !P0 ;  /* 0x0000000f39007c0c */ /* 0x000fe2000c7a1270 */
[----:B------:R0:W-:Y:S01]  /*36c0*/  @P6 STG.E.U16 desc[UR24][R22.64], R21 ;  /* 0x0000001516006986 */ /* 0x0001e2000c101518 */
[----:B------:R-:W-:-:S02]  /*36d0*/  ISETP.LT.AND P6, PT, R59, UR15, !P0 ;  /* 0x0000000f3b007c0c */ /* 0x000fc4000c7c1270 */
[----:B--2---:R-:W-:Y:S01]  /*36e0*/  PRMT R24, R11, 0x7632, R24 ;  /* 0x000076320b187816 */ /* 0x004fe20000000018 */
[----:B------:R2:W-:Y:S01]  /*36f0*/  @P4 STG.E.U16 desc[UR24][R18.64], R10 ;  /* 0x0000000a12004986 */ /* 0x0005e2000c101518 */
[----:B------:R-:W-:Y:S01]  /*3700*/  LEA R20, P4, R29, R2, 0x1 ;  /* 0x000000021d147211 */ /* 0x000fe200078808ff */
[----:B------:R-:W-:-:S03]  /*3710*/  IMAD R25, R51, R0, RZ ;  /* 0x0000000033197224 */ /* 0x000fc600078e02ff */
[----:B0-----:R-:W-:Y:S01]  /*3720*/  LEA.HI.X.SX32 R21, R29, R16, 0x1, P4 ;  /* 0x000000101d157211 */ /* 0x001fe200020f0eff */
[C---:B------:R-:W-:Y:S01]  /*3730*/  IMAD R23, R53.reuse, R0, RZ ;  /* 0x0000000035177224 */ /* 0x040fe200078e02ff */
[----:B------:R-:W-:Y:S02]  /*3740*/  ISETP.LT.AND P4, PT, R53, UR15, !P0 ;  /* 0x0000000f35007c0c */ /* 0x000fe4000c781270 */
[----:B--2---:R-:W-:-:S05]  /*3750*/  PRMT R19, R10, 0x7632, R19 ;  /* 0x000076320a137816 */ /* 0x004fca0000000013 */
[----:B------:R0:W-:Y:S01]  /*3760*/  @P3 STG.E.U16 desc[UR24][R26.64], R19 ;  /* 0x000000131a003986 */ /* 0x0001e2000c101518 */
[----:B------:R-:W-:-:S03]  /*3770*/  LEA R8, P3, R31, R2, 0x1 ;  /* 0x000000021f087211 */ /* 0x000fc600078608ff */
[----:B------:R2:W-:Y:S01]  /*3780*/  @P6 STG.E.U16 desc[UR24][R20.64], R11 ;  /* 0x0000000b14006986 */ /* 0x0005e2000c101518 */
[----:B------:R-:W-:Y:S02]  /*3790*/  LEA R18, P6, R23, R2, 0x1 ;  /* 0x0000000217127211 */ /* 0x000fe400078c08ff */
[-C--:B------:R-:W-:Y:S02]  /*37a0*/  LEA.HI.X.SX32 R9, R31, R16.reuse, 0x1, P3 ;  /* 0x000000101f097211 */ /* 0x080fe400018f0eff */
[----:B------:R-:W-:Y:S02]  /*37b0*/  ISETP.LT.AND P3, PT, R51, UR15, !P0 ;  /* 0x0000000f33007c0c */ /* 0x000fe4000c761270 */
[----:B0-----:R-:W-:Y:S01]  /*37c0*/  LEA.HI.X.SX32 R19, R23, R16, 0x1, P6 ;  /* 0x0000001017137211 */ /* 0x001fe200030f0eff */
[----:B------:R0:W-:Y:S01]  /*37d0*/  @P5 STG.E.U16 desc[UR24][R8.64], R24 ;  /* 0x0000001808005986 */ /* 0x0001e2000c101518 */
[CC--:B------:R-:W-:Y:S01]  /*37e0*/  IMAD R27, R49.reuse, R0.reuse, RZ ;  /* 0x00000000311b7224 */ /* 0x0c0fe200078e02ff */
[----:B------:R-:W-:Y:S01]  /*37f0*/  ISETP.LT.AND P5, PT, R49, UR15, !P0 ;  /* 0x0000000f31007c0c */ /* 0x000fe2000c7a1270 */
[----:B--2---:R-:W-:Y:S01]  /*3800*/  IMAD R21, R39, R0, RZ ;  /* 0x0000000027157224 */ /* 0x004fe200078e02ff */
[-C--:B------:R-:W-:Y:S01]  /*3810*/  LEA R22, P6, R25, R2.reuse, 0x1 ;  /* 0x0000000219167211 */ /* 0x080fe200078c08ff */
[----:B-1----:R1:W-:Y:S01]  /*3820*/  @P4 STG.E.U16 desc[UR24][R18.64], R12 ;  /* 0x0000000c12004986 */ /* 0x0023e2000c101518 */
[----:B------:R-:W-:-:S02]  /*3830*/  LEA R10, P4, R27, R2, 0x1 ;  /* 0x000000021b0a7211 */ /* 0x000fc400078808ff */
[-C--:B------:R-:W-:Y:S02]  /*3840*/  LEA.HI.X.SX32 R23, R25, R16.reuse, 0x1, P6 ;  /* 0x0000001019177211 */ /* 0x080fe400030f0eff */
[----:B------:R-:W-:Y:S02]  /*3850*/  ISETP.LT.AND P6, PT, R39, UR15, !P0 ;  /* 0x0000000f27007c0c */ /* 0x000fe4000c7c1270 */
[----:B0-----:R-:W-:Y:S02]  /*3860*/  PRMT R9, R12, 0x7632, R9 ;  /* 0x000076320c097816 */ /* 0x001fe40000000009 */
[----:B------:R-:W-:Y:S02]  /*3870*/  LEA.HI.X.SX32 R11, R27, R16, 0x1, P4 ;  /* 0x000000101b0b7211 */ /* 0x000fe400020f0eff */
[C---:B------:R-:W-:Y:S01]  /*3880*/  ISETP.LT.AND P4, PT, R47.reuse, UR15, !P0 ;  /* 0x0000000f2f007c0c */ /* 0x040fe2000c781270 */
[----:B------:R0:W-:Y:S01]  /*3890*/  @P3 STG.E.U16 desc[UR24][R22.64], R9 ;  /* 0x0000000916003986 */ /* 0x0001e2000c101518 */
[----:B-1----:R-:W-:Y:S01]  /*38a0*/  IMAD R19, R47, R0, RZ ;  /* 0x000000002f137224 */ /* 0x002fe200078e02ff */
[----:B------:R-:W-:-:S02]  /*38b0*/  LEA R8, P3, R21, R2, 0x1 ;  /* 0x0000000215087211 */ /* 0x000fc400078608ff */
[----:B------:R1:W-:Y:S01]  /*38c0*/  @P5 STG.E.U16 desc[UR24][R10.64], R13 ;  /* 0x0000000d0a005986 */ /* 0x0003e2000c101518 */
[----:B------:R-:W-:Y:S02]  /*38d0*/  PRMT R12, R13, 0x7632, R12 ;  /* 0x000076320d0c7816 */ /* 0x000fe4000000000c */
[----:B------:R-:W-:-:S04]  /*38e0*/  LEA R18, P5, R19, R2, 0x1 ;  /* 0x0000000213127211 */ /* 0x000fc800078a08ff */
[-C--:B------:R-:W-:Y:S02]  /*38f0*/  LEA.HI.X.SX32 R19, R19, R16.reuse, 0x1, P5 ;  /* 0x0000001013137211 */ /* 0x080fe400028f0eff */
[----:B0-----:R-:W-:Y:S01]  /*3900*/  LEA.HI.X.SX32 R9, R21, R16, 0x1, P3 ;  /* 0x0000001015097211 */ /* 0x001fe200018f0eff */
[CC--:B------:R-:W-:Y:S01]  /*3910*/  IMAD R21, R45.reuse, R0.reuse, RZ ;  /* 0x000000002d157224 */ /* 0x0c0fe200078e02ff */
[----:B------:R-:W-:Y:S01]  /*3920*/  ISETP.LT.AND P3, PT, R45, UR15, !P0 ;  /* 0x0000000f2d007c0c */ /* 0x000fe2000c761270 */
[----:B-1----:R-:W-:Y:S01]  /*3930*/  IMAD R11, R43, R0, RZ ;  /* 0x000000002b0b7224 */ /* 0x002fe200078e02ff */
[----:B------:R-:W-:Y:S01]  /*3940*/  LOP3.LUT R10, R3, 0x20, RZ, 0xfc, !PT ;  /* 0x00000020030a7812 */ /* 0x000fe200078efcff */
[----:B------:R0:W-:Y:S01]  /*3950*/  @P6 STG.E.U16 desc[UR24][R8.64], R12 ;  /* 0x0000000c08006986 */ /* 0x0001e2000c101518 */
[----:B------:R-:W-:Y:S02]  /*3960*/  LEA R20, P6, R21, R2, 0x1 ;  /* 0x0000000215147211 */ /* 0x000fe400078c08ff */
[----:B------:R-:W-:Y:S01]  /*3970*/  ISETP.LT.AND P5, PT, R43, UR15, !P0 ;  /* 0x0000000f2b007c0c */ /* 0x000fe2000c7a1270 */
[----:B------:R1:W-:Y:S01]  /*3980*/  @P4 STG.E.U16 desc[UR24][R18.64], R14 ;  /* 0x0000000e12004986 */ /* 0x0003e2000c101518 */
[----:B------:R-:W-:-:S02]  /*3990*/  LEA.HI.X.SX32 R21, R21, R16, 0x1, P6 ;  /* 0x0000001015157211 */ /* 0x000fc400030f0eff */
[----:B------:R-:W-:Y:S02]  /*39a0*/  ISETP.LT.AND P4, PT, R10, UR15, !P0 ;  /* 0x0000000f0a007c0c */ /* 0x000fe4000c781270 */
[----:B------:R-:W-:Y:S02]  /*39b0*/  PRMT R13, R14, 0x7632, R13 ;  /* 0x000076320e0d7816 */ /* 0x000fe4000000000d */
[----:B------:R-:W-:Y:S01]  /*39c0*/  LEA R10, P6, R11, R2, 0x1 ;  /* 0x000000020b0a7211 */ /* 0x000fe200078c08ff */
[----:B0-----:R-:W-:Y:S01]  /*39d0*/  IMAD R9, R41, R0, RZ ;  /* 0x0000000029097224 */ /* 0x001fe200078e02ff */
[----:B------:R-:W-:Y:S01]  /*39e0*/  LOP3.LUT R12, R3, 0x22, RZ, 0xfc, !PT ;  /* 0x00000022030c7812 */ /* 0x000fe200078efcff */
[----:B------:R0:W-:Y:S01]  /*39f0*/  @P3 STG.E.U16 desc[UR24][R20.64], R13 ;  /* 0x0000000d14003986 */ /* 0x0001e2000c101518 */
[----:B------:R-:W-:Y:S01]  /*3a00*/  LEA.HI.X.SX32 R11, R11, R16, 0x1, P6 ;  /* 0x000000100b0b7211 */ /* 0x000fe200030f0eff */
[----:B-1----:R-:W-:Y:S01]  /*3a10*/  IMAD R19, R0, 0x2, R37 ;  /* 0x0000000200137824 */ /* 0x002fe200078e0225 */
[----:B------:R-:W-:-:S02]  /*3a20*/  ISETP.LT.AND P3, PT, R41, UR15, !P0 ;  /* 0x0000000f29007c0c */ /* 0x000fc4000c761270 */
[C---:B------:R-:W-:Y:S01]  /*3a30*/  LEA R8, P6, R9.reuse, R2, 0x1 ;  /* 0x0000000209087211 */ /* 0x040fe200078c08ff */
[----:B------:R1:W-:Y:S01]  /*3a40*/  @P5 STG.E.U16 desc[UR24][R10.64], R15 ;  /* 0x0000000f0a005986 */ /* 0x0003e2000c101518 */
[----:B------:R-:W-:Y:S02]  /*3a50*/  ISETP.LT.AND P5, PT, R12, UR15, !P0 ;  /* 0x0000000f0c007c0c */ /* 0x000fe4000c7a1270 */
[----:B------:R-:W-:Y:S02]  /*3a60*/  LEA.HI.X.SX32 R9, R9, R16, 0x1, P6 ;  /* 0x0000001009097211 */ /* 0x000fe400030f0eff */
[----:B------:R-:W-:Y:S02]  /*3a70*/  LEA R12, P6, R37, R2, 0x1 ;  /* 0x00000002250c7211 */ /* 0x000fe400078c08ff */
[----:B0-----:R-:W-:Y:S02]  /*3a80*/  PRMT R20, R15, 0x7632, R20 ;  /* 0x000076320f147816 */ /* 0x001fe40000000014 */
[----:B------:R-:W-:-:S02]  /*3a90*/  LEA.HI.X.SX32 R13, R37, R16, 0x1, P6 ;  /* 0x00000010250d7211 */ /* 0x000fc400030f0eff */
[----:B------:R-:W-:Y:S01]  /*3aa0*/  LOP3.LUT R14, R3, 0x24, RZ, 0xfc, !PT ;  /* 0x00000024030e7812 */ /* 0x000fe200078efcff */
[----:B-1----:R-:W-:Y:S01]  /*3ab0*/  IMAD R11, R0, 0x2, R19 ;  /* 0x00000002000b7824 */ /* 0x002fe200078e0213 */
[----:B------:R0:W-:Y:S01]  /*3ac0*/  @P3 STG.E.U16 desc[UR24][R8.64], R20 ;  /* 0x0000001408003986 */ /* 0x0001e2000c101518 */
[-C--:B------:R-:W-:Y:S02]  /*3ad0*/  LEA R18, P3, R19, R2.reuse, 0x1 ;  /* 0x0000000213127211 */ /* 0x080fe400078608ff */
[----:B------:R-:W-:Y:S01]  /*3ae0*/  ISETP.LT.AND P6, PT, R14, UR15, !P0 ;  /* 0x0000000f0e007c0c */ /* 0x000fe2000c7c1270 */
[----:B------:R1:W-:Y:S01]  /*3af0*/  @P4 STG.E.U16 desc[UR24][R12.64], R4 ;  /* 0x000000040c004986 */ /* 0x0003e2000c101518 */
[----:B------:R-:W-:Y:S02]  /*3b00*/  LEA R14, P4, R11, R2, 0x1 ;  /* 0x000000020b0e7211 */ /* 0x000fe400078808ff */
[----:B------:R-:W-:Y:S02]  /*3b10*/  LOP3.LUT R10, R3, 0x2a, RZ, 0xfc, !PT ;  /* 0x0000002a030a7812 */ /* 0x000fe400078efcff */
[----:B------:R-:W-:-:S02]  /*3b20*/  LEA.HI.X.SX32 R19, R19, R16, 0x1, P3 ;  /* 0x0000001013137211 */ /* 0x000fc400018f0eff */
[----:B------:R-:W-:Y:S01]  /*3b30*/  LEA.HI.X.SX32 R15, R11, R16, 0x1, P4 ;  /* 0x000000100b0f7211 */ /* 0x000fe200020f0eff */
[----:B------:R-:W-:Y:S01]  /*3b40*/  IMAD R11, R0, 0x2, R11 ;  /* 0x00000002000b7824 */ /* 0x000fe200078e020b */
[----:B0-----:R-:W-:Y:S02]  /*3b50*/  PRMT R9, R4, 0x7632, R9 ;  /* 0x0000763204097816 */ /* 0x001fe40000000009 */
[----:B------:R-:W-:Y:S01]  /*3b60*/  ISETP.LT.AND P3, PT, R10, UR15, !P0 ;  /* 0x0000000f0a007c0c */ /* 0x000fe2000c761270 */
[C---:B------:R-:W-:Y:S01]  /*3b70*/  IMAD R21, R0.reuse, 0x2, R11 ;  /* 0x0000000200157824 */ /* 0x040fe200078e020b */
[----:B------:R-:W-:Y:S01]  /*3b80*/  LOP3.LUT R10, R3, 0x26, RZ, 0xfc, !PT ;  /* 0x00000026030a7812 */ /* 0x000fe200078efcff */
[----:B------:R0:W-:Y:S01]  /*3b90*/  @P5 STG.E.U16 desc[UR24][R18.64], R9 ;  /* 0x0000000912005986 */ /* 0x0001e2000c101518 */
[----:B-1----:R-:W-:Y:S01]  /*3ba0*/  LEA R12, P5, R11, R2, 0x1 ;  /* 0x000000020b0c7211 */ /* 0x002fe200078a08ff */
[----:B------:R-:W-:Y:S01]  /*3bb0*/  IMAD R23, R0, 0x2, R21 ;  /* 0x0000000200177824 */ /* 0x000fe200078e0215 */
[----:B------:R-:W-:Y:S01]  /*3bc0*/  ISETP.LT.AND P4, PT, R10, UR15, !P0 ;  /* 0x0000000f0a007c0c */ /* 0x000fe2000c781270 */
[----:B------:R1:W-:Y:S01]  /*3bd0*/  @P6 STG.E.U16 desc[UR24][R14.64], R5 ;  /* 0x000000050e006986 */ /* 0x0003e2000c101518 */
[----:B------:R-:W-:-:S02]  /*3be0*/  LOP3.LUT R4, R3, 0x28, RZ, 0xfc, !PT ;  /* 0x0000002803047812 */ /* 0x000fc400078efcff */
[----:B------:R-:W-:Y:S02]  /*3bf0*/  LEA.HI.X.SX32 R13, R11, R16, 0x1, P5 ;  /* 0x000000100b0d7211 */ /* 0x000fe400028f0eff */
[----:B------:R-:W2:Y:S01]  /*3c00*/  LDS.128 R8, [R17+0x1000] ;  /* 0x0010000011087984 */ /* 0x000ea20000000c00 */
[----:B------:R-:W-:Y:S02]  /*3c10*/  ISETP.LT.AND P6, PT, R4, UR15, !P0 ;  /* 0x0000000f04007c0c */ /* 0x000fe4000c7c1270 */
[----:B0-----:R-:W-:Y:S02]  /*3c20*/  LEA R18, P5, R21, R2, 0x1 ;  /* 0x0000000215127211 */ /* 0x001fe400078a08ff */
[----:B------:R-:W-:Y:S02]  /*3c30*/  PRMT R20, R5, 0x7632, R20 ;  /* 0x0000763205147816 */ /* 0x000fe40000000014 */
[----:B------:R-:W-:Y:S01]  /*3c40*/  LOP3.LUT R4, R3, 0x2e, RZ, 0xfc, !PT ;  /* 0x0000002e03047812 */ /* 0x000fe200078efcff */
[----:B-1----:R-:W-:Y:S01]  /*3c50*/  IMAD R15, R0, 0x2, R23 ;  /* 0x00000002000f7824 */ /* 0x002fe200078e0217 */
[----:B------:R-:W-:Y:S01]  /*3c60*/  LEA.HI.X.SX32 R19, R21, R16, 0x1, P5 ;  /* 0x0000001015137211 */ /* 0x000fe200028f0eff */
[----:B------:R0:W-:Y:S01]  /*3c70*/  @P4 STG.E.U16 desc[UR24][R12.64], R20 ;  /* 0x000000140c004986 */ /* 0x0001e2000c101518 */
[----:B------:R-:W-:-:S02]  /*3c80*/  LOP3.LUT R5, R3, 0x2c, RZ, 0xfc, !PT ;  /* 0x0000002c03057812 */ /* 0x000fc400078efcff */
[----:B------:R-:W-:Y:S01]  /*3c90*/  ISETP.LT.AND P5, PT, R4, UR15, !P0 ;  /* 0x0000000f04007c0c */ /* 0x000fe2000c7a1270 */
[----:B------:R1:W-:Y:S01]  /*3ca0*/  @P6 STG.E.U16 desc[UR24][R18.64], R6 ;  /* 0x0000000612006986 */ /* 0x0003e2000c101518 */
[----:B------:R-:W-:Y:S02]  /*3cb0*/  LEA R4, P4, R23, R2, 0x1 ;  /* 0x0000000217047211 */ /* 0x000fe400078808ff */
[----:B------:R-:W-:Y:S02]  /*3cc0*/  ISETP.LT.AND P6, PT, R5, UR15, !P0 ;  /* 0x0000000f05007c0c */ /* 0x000fe4000c7c1270 */
[----:B------:R-:W-:Y:S02]  /*3cd0*/  LEA.HI.X.SX32 R5, R23, R16, 0x1, P4 ;  /* 0x0000001017057211 */ /* 0x000fe400020f0eff */
[----:B------:R-:W-:Y:S01]  /*3ce0*/  LEA R14, P4, R15, R2, 0x1 ;  /* 0x000000020f0e7211 */ /* 0x000fe200078808ff */
[----:B0-----:R-:W-:Y:S01]  /*3cf0*/  IMAD R13, R0, 0x2, R15 ;  /* 0x00000002000d7824 */ /* 0x001fe200078e020f */
[----:B------:R-:W-:-:S02]  /*3d00*/  LOP3.LUT R17, R3, 0x30, RZ, 0xfc, !PT ;  /* 0x0000003003117812 */ /* 0x000fc400078efcff */
[----:B------:R-:W-:Y:S02]  /*3d10*/  LEA.HI.X.SX32 R15, R15, R16, 0x1, P4 ;  /* 0x000000100f0f7211 */ /* 0x000fe400020f0eff */
[----:B-1----:R-:W-:Y:S02]  /*3d20*/  PRMT R19, R6, 0x7632, R19 ;  /* 0x0000763206137816 */ /* 0x002fe40000000013 */
[----:B------:R-:W-:Y:S01]  /*3d30*/  ISETP.LT.AND P4, PT, R17, UR15, !P0 ;  /* 0x0000000f11007c0c */ /* 0x000fe2000c781270 */
[----:B------:R-:W-:Y:S01]  /*3d40*/  IMAD R17, R0, 0x2, R13 ;  /* 0x0000000200117824 */ /* 0x000fe200078e020d */
[----:B------:R-:W-:Y:S01]  /*3d50*/  LOP3.LUT R6, R3, 0x34, RZ, 0xfc, !PT ;  /* 0x0000003403067812 */ /* 0x000fe200078efcff */
[----:B------:R0:W-:Y:S01]  /*3d60*/  @P3 STG.E.U16 desc[UR24][R4.64], R19 ;  /* 0x0000001304003986 */ /* 0x0001e2000c101518 */
[----:B------:R-:W-:Y:S02]  /*3d70*/  LEA R12, P3, R13, R2, 0x1 ;  /* 0x000000020d0c7211 */ /* 0x000fe400078608ff */
[----:B------:R-:W-:Y:S01]  /*3d80*/  LOP3.LUT R20, R3, 0x3a, RZ, 0xfc, !PT ;  /* 0x0000003a03147812 */ /* 0x000fe200078efcff */
[----:B------:R-:W-:Y:S01]  /*3d90*/  @P6 STG.E.U16 desc[UR24][R14.64], R7 ;  /* 0x000000070e006986 */ /* 0x000fe2000c101518 */
[----:B------:R-:W-:-:S02]  /*3da0*/  LEA.HI.X.SX32 R13, R13, R16, 0x1, P3 ;  /* 0x000000100d0d7211 */ /* 0x000fc400018f0eff */
[----:B------:R-:W-:Y:S02]  /*3db0*/  ISETP.LT.AND P3, PT, R6, UR15, !P0 ;  /* 0x0000000f06007c0c */ /* 0x000fe4000c761270 */
[----:B------:R-:W-:Y:S02]  /*3dc0*/  LOP3.LUT R6, R3, 0x32, RZ, 0xfc, !PT ;  /* 0x0000003203067812 */ /* 0x000fe400078efcff */
[----:B0-----:R-:W-:Y:S01]  /*3dd0*/  PRMT R5, R7, 0x7632, R5 ;  /* 0x0000763207057816 */ /* 0x001fe20000000005 */
[----:B------:R-:W-:Y:S01]  /*3de0*/  IMAD R19, R0, 0x2, R17 ;  /* 0x0000000200137824 */ /* 0x000fe200078e0211 */
[----:B------:R-:W-:-:S03]  /*3df0*/  LEA R4, P6, R17, R2, 0x1 ;  /* 0x0000000211047211 */ /* 0x000fc600078c08ff */
[----:B------:R0:W-:Y:S01]  /*3e00*/  @P5 STG.E.U16 desc[UR24][R12.64], R5 ;  /* 0x000000050c005986 */ /* 0x0001e2000c101518 */
[----:B------:R-:W-:Y:S02]  /*3e10*/  ISETP.LT.AND P5, PT, R6, UR15, !P0 ;  /* 0x0000000f06007c0c */ /* 0x000fe4000c7a1270 */
[----:B------:R-:W-:Y:S02]  /*3e20*/  LOP3.LUT R6, R3, 0x38, RZ, 0xfc, !PT ;  /* 0x0000003803067812 */ /* 0x000fe400078efcff */
[----:B0-----:R-:W-:Y:S01]  /*3e30*/  LEA.HI.X.SX32 R5, R17, R16, 0x1, P6 ;  /* 0x0000001011057211 */ /* 0x001fe200030f0eff */
[----:B------:R-:W-:Y:S01]  /*3e40*/  IMAD R17, R0, 0x2, R19 ;  /* 0x0000000200117824 */ /* 0x000fe200078e0213 */
[----:B------:R-:W-:Y:S02]  /*3e50*/  LEA R18, P6, R19, R2, 0x1 ;  /* 0x0000000213127211 */ /* 0x000fe400078c08ff */
[----:B------:R-:W-:Y:S01]  /*3e60*/  LOP3.LUT R12, R3, 0x36, RZ, 0xfc, !PT ;  /* 0x00000036030c7812 */ /* 0x000fe200078efcff */
[----:B--2---:R0:W-:Y:S01]  /*3e70*/  @P4 STG.E.U16 desc[UR24][R4.64], R8 ;  /* 0x0000000804004986 */ /* 0x0041e2000c101518 */
[----:B------:R-:W-:Y:S01]  /*3e80*/  ISETP.LT.AND P4, PT, R6, UR15, !P0 ;  /* 0x0000000f06007c0c */ /* 0x000fe2000c781270 */
[----:B------:R-:W-:Y:S01]  /*3e90*/  IMAD R13, R0, 0x2, R17 ;  /* 0x00000002000d7824 */ /* 0x000fe200078e0211 */
[----:B------:R-:W-:-:S02]  /*3ea0*/  LEA.HI.X.SX32 R19, R19, R16, 0x1, P6 ;  /* 0x0000001013137211 */ /* 0x000fc400030f0eff */
[----:B------:R-:W-:Y:S01]  /*3eb0*/  LEA R6, P6, R17, R2, 0x1 ;  /* 0x0000000211067211 */ /* 0x000fe200078c08ff */
[----:B------:R-:W-:-:S03]  /*3ec0*/  IMAD R15, R0, 0x2, R13 ;  /* 0x00000002000f7824 */ /* 0x000fc600078e020d */
[----:B------:R-:W-:Y:S01]  /*3ed0*/  LEA.HI.X.SX32 R7, R17, R16, 0x1, P6 ;  /* 0x0000001011077211 */ /* 0x000fe200030f0eff */
[----:B------:R-:W-:Y:S01]  /*3ee0*/  IMAD R17, R0, 0x2, R15 ;  /* 0x0000000200117824 */ /* 0x000fe200078e020f */
[----:B0-----:R-:W-:Y:S02]  /*3ef0*/  PRMT R5, R8, 0x7632, R5 ;  /* 0x0000763208057816 */ /* 0x001fe40000000005 */
[----:B------:R-:W-:Y:S01]  /*3f00*/  LOP3.LUT R8, R3, 0x3e, RZ, 0xfc, !PT ;  /* 0x0000003e03087812 */ /* 0x000fe200078efcff */
[----:B------:R-:W-:Y:S02]  /*3f10*/  IMAD R3, R0, 0x2, R17 ;  /* 0x0000000200037824 */ /* 0x000fe400078e0211 */
[----:B------:R0:W-:Y:S01]  /*3f20*/  @P5 STG.E.U16 desc[UR24][R18.64], R5 ;  /* 0x0000000512005986 */ /* 0x0001e2000c101518 */
[----:B------:R-:W-:Y:S02]  /*3f30*/  ISETP.LT.AND P5, PT, R12, UR15, !P0 ;  /* 0x0000000f0c007c0c */ /* 0x000fe4000c7a1270 */
[-C--:B------:R-:W-:Y:S01]  /*3f40*/  LEA R12, P6, R15, R2.reuse, 0x1 ;  /* 0x000000020f0c7211 */ /* 0x080fe200078c08ff */
[----:B------:R1:W-:Y:S01]  /*3f50*/  @P3 STG.E.U16 desc[UR24][R6.64], R9 ;  /* 0x0000000906003986 */ /* 0x0003e2000c101518 */
[----:B------:R-:W-:-:S04]  /*3f60*/  LEA R4, P3, R13, R2, 0x1 ;  /* 0x000000020d047211 */ /* 0x000fc800078608ff */
[----:B0-----:R-:W-:Y:S01]  /*3f70*/  LEA.HI.X.SX32 R5, R13, R16, 0x1, P3 ;  /* 0x000000100d057211 */ /* 0x001fe200018f0eff */
[----:B------:R-:W-:Y:S01]  /*3f80*/  IMAD R19, R0, 0x2, R3 ;  /* 0x0000000200137824 */ /* 0x000fe200078e0203 */
[----:B------:R-:W-:Y:S02]  /*3f90*/  LEA R14, P3, R17, R2, 0x1 ;  /* 0x00000002110e7211 */ /* 0x000fe400078608ff */
[-C--:B------:R-:W-:Y:S02]  /*3fa0*/  LEA.HI.X.SX32 R13, R15, R16.reuse, 0x1, P6 ;  /* 0x000000100f0d7211 */ /* 0x080fe400030f0eff */
[----:B------:R-:W-:Y:S02]  /*3fb0*/  LEA.HI.X.SX32 R15, R17, R16, 0x1, P3 ;  /* 0x00000010110f7211 */ /* 0x000fe400018f0eff */
[----:B------:R-:W-:Y:S02]  /*3fc0*/  ISETP.LT.AND P3, PT, R20, UR15, !P0 ;  /* 0x0000000f14007c0c */ /* 0x000fe4000c761270 */
[----:B-1----:R-:W-:-:S02]  /*3fd0*/  LEA R6, P6, R3, R2, 0x1 ;  /* 0x0000000203067211 */ /* 0x002fc400078c08ff */
[----:B------:R-:W-:Y:S02]  /*3fe0*/  ISETP.LT.AND P0, PT, R8, UR15, !P0 ;  /* 0x0000000f08007c0c */ /* 0x000fe4000c701270 */
[----:B------:R-:W-:Y:S02]  /*3ff0*/  PRMT R9, R9, 0x7632, R9 ;  /* 0x0000763209097816 */ /* 0x000fe40000000009 */
[----:B------:R-:W-:Y:S02]  /*4000*/  LEA.HI.X.SX32 R7, R3, R16, 0x1, P6 ;  /* 0x0000001003077211 */ /* 0x000fe400030f0eff */
[C---:B------:R-:W-:Y:S01]  /*4010*/  LEA R2, P6, R19.reuse, R2, 0x1 ;  /* 0x0000000213027211 */ /* 0x040fe200078c08ff */
[----:B------:R0:W-:Y:S01]  /*4020*/  @P5 STG.E.U16 desc[UR24][R4.64], R9 ;  /* 0x0000000904005986 */ /* 0x0001e2000c101518 */
[----:B------:R-:W-:Y:S02]  /*4030*/  PRMT R0, R10, 0x7632, R0 ;  /* 0x000076320a007816 */ /* 0x000fe40000000000 */
[----:B------:R-:W-:Y:S01]  /*4040*/  LEA.HI.X.SX32 R3, R19, R16, 0x1, P6 ;  /* 0x0000001013037211 */ /* 0x000fe200030f0eff */
[----:B------:R1:W-:Y:S04]  /*4050*/  @P4 STG.E.U16 desc[UR24][R12.64], R10 ;  /* 0x0000000a0c004986 */ /* 0x0003e8000c101518 */
[----:B------:R1:W-:Y:S01]  /*4060*/  @P3 STG.E.U16 desc[UR24][R14.64], R0 ;  /* 0x000000000e003986 */ /* 0x0003e2000c101518 */
[----:B0-----:R-:W-:-:S03]  /*4070*/  PRMT R5, R11, 0x7632, R5 ;  /* 0x000076320b057816 */ /* 0x001fc60000000005 */
[----:B------:R1:W-:Y:S04]  /*4080*/  @P2 STG.E.U16 desc[UR24][R6.64], R11 ;  /* 0x0000000b06002986 */ /* 0x0003e8000c101518 */
[----:B------:R1:W-:Y:S01]  /*4090*/  @P0 STG.E.U16 desc[UR24][R2.64], R5 ;  /* 0x0000000502000986 */ /* 0x0003e2000c101518 */
[----:B------:R-:W-:Y:S06]  /*40a0*/  BAR.SYNC.DEFER_BLOCKING 0x0 ;  /* 0x0000000000007b1d */ /* 0x000fec0000010000 */
[----:B------:R-:W-:Y:S05]  /*40b0*/  @P1 BRA `(.L_x_13) ;  /* 0x0000000000a01947 */ /* 0x000fea0003800000 */
[----:B------:R-:W0:Y:S01]  /*40c0*/  S2UR UR5, SR_CgaCtaId ;  /* 0x00000000000579c3 */ /* 0x000e220000008800 */
[----:B------:R-:W-:Y:S01]  /*40d0*/  NOP ;  /* 0x0000000000007918 */ /* 0x000fe20000000000 */
[----:B------:R-:W-:Y:S01]  /*40e0*/  UMOV UR4, 0x50 ;  /* 0x0000005000047882 */ /* 0x000fe20000000000 */
[----:B-1----:R-:W-:Y:S02]  /*40f0*/  IMAD.U32 R0, RZ, RZ, UR10 ;  /* 0x0000000aff007e24 */ /* 0x002fe4000f8e00ff */
[----:B------:R-:W-:Y:S02]  /*4100*/  IMAD.MOV.U32 R3, RZ, RZ, 0x3 ;  /* 0x00000003ff037424 */ /* 0x000fe400078e00ff */
[----:B------:R-:W-:Y:S01]  /*4110*/  IMAD.MOV.U32 R7, RZ, RZ, 0x1 ;  /* 0x00000001ff077424 */ /* 0x000fe200078e00ff */
[----:B------:R-:W-:-:S04]  /*4120*/  LOP3.LUT R0, R0, 0xffff, RZ, 0xc0, !PT ;  /* 0x0000ffff00007812 */ /* 0x000fc800078ec0ff */
[----:B------:R-:W-:-:S05]  /*4130*/  SHF.R.U32.HI R0, RZ, 0x5, R0 ;  /* 0x00000005ff007819 */ /* 0x000fca0000011600 */
[----:B------:R-:W-:Y:S01]  /*4140*/  VIADD R2, R0, 0x10 ;  /* 0x0000001000027836 */ /* 0x000fe20000000000 */
[----:B------:R-:W-:Y:S01]  /*4150*/  SHF.L.U32 R0, R3, R0, RZ ;  /* 0x0000000003007219 */ /* 0x000fe200000006ff */
[----:B0-----:R-:W-:-:S03]  /*4160*/  ULEA UR6, UR5, UR4, 0x18 ;  /* 0x0000000405067291 */ /* 0x001fc6000f8ec0ff */
[----:B------:R-:W-:-:S04]  /*4170*/  SHF.L.U32 R3, R7, R2, RZ ;  /* 0x0000000207037219 */ /* 0x000fc800000006ff */
[----:B------:R-:W-:Y:S02]  /*4180*/  LOP3.LUT R0, R3, R0, RZ, 0xfc, !PT ;  /* 0x0000000003007212 */ /* 0x000fe400078efcff */
[----:B------:R-:W0:Y:S02]  /*4190*/  LDS R5, [UR6] ;  /* 0x00000006ff057984 */ /* 0x000e240008000800 */
[C---:B------:R-:W-:Y:S02]  /*41a0*/  LOP3.LUT R2, R0.reuse, 0xffff, RZ, 0xc0, !PT ;  /* 0x0000ffff00027812 */ /* 0x040fe400078ec0ff */
[----:B0-----:R-:W-:-:S04]  /*41b0*/  LOP3.LUT R3, R0, 0xffff, R5, 0x80, !PT ;  /* 0x0000ffff00037812 */ /* 0x001fc800078e8005 */
[----:B------:R-:W-:-:S13]  /*41c0*/  ISETP.NE.AND P0, PT, R3, R2, PT ;  /* 0x000000020300720c */ /* 0x000fda0003f05270 */
[----:B------:R-:W-:Y:S05]  /*41d0*/  @P0 BRA `(.L_x_14) ;  /* 0x0000000000500947 */ /* 0x000fea0003800000 */
[----:B------:R-:W-:Y:S02]  /*41e0*/  SHF.R.U32.HI R5, RZ, 0x10, R5 ;  /* 0x00000010ff057819 */ /* 0x000fe40000011605 */
[----:B------:R-:W-:-:S04]  /*41f0*/  SHF.R.U32.HI R2, RZ, 0x10, R0 ;  /* 0x00000010ff027819 */ /* 0x000fc80000011600 */
[----:B------:R-:W-:-:S04]  /*4200*/  LOP3.LUT R5, R5, R2, RZ, 0xc0, !PT ;  /* 0x0000000205057212 */ /* 0x000fc800078ec0ff */
[----:B------:R-:W-:-:S13]  /*4210*/  ISETP.NE.AND P0, PT, R5, R2, PT ;  /* 0x000000020500720c */ /* 0x000fda0003f05270 */
[----:B------:R-:W-:Y:S05]  /*4220*/  @P0 BRA `(.L_x_15) ;  /* 0x0000000000300947 */ /* 0x000fea0003800000 */
[----:B------:R-:W-:Y:S01]  /*4230*/  R2UR UR4, R0 ;  /* 0x00000000000472ca */ /* 0x000fe200000e0000 */
[----:B------:R-:W-:Y:S01]  /*4240*/  VOTEU.ANY UR5, UPT, PT ;  /* 0x0000000000057886 */ /* 0x000fe200038e0100 */
[----:B------:R-:W0:Y:S01]  /*4250*/  S2R R0, SR_LANEID ;  /* 0x0000000000007919 */ /* 0x000e220000000000 */
[----:B------:R-:W-:-:S10]  /*4260*/  UFLO.U32 UR5, UR5 ;  /* 0x00000005000572bd */ /* 0x000fd400080e0000 */
[----:B------:R-:W-:-:S06]  /*4270*/  ULOP3.LUT UR4, URZ, UR4, URZ, 0x33, !UPT ;  /* 0x00000004ff047292 */ /* 0x000fcc000f8e33ff */
[----:B------:R-:W-:-:S04]  /*4280*/  IMAD.U32 R2, RZ, RZ, UR4 ;  /* 0x00000004ff027e24 */ /* 0x000fc8000f8e00ff */
[----:B------:R-:W1:Y:S02]  /*4290*/  REDUX UR7, R2 ;  /* 0x00000000020773c4 */ /* 0x000e640000000000 */
[----:B------:R2:W-:Y:S01]  /*42a0*/  UTCATOMSWS.AND URZ, UR4 ;  /* 0x0000000400ff79e3 */ /* 0x0005e20008000000 */
[----:B0-----:R-:W-:Y:S01]  /*42b0*/  ISETP.EQ.U32.AND P0, PT, R0, UR5, PT ;  /* 0x0000000500007c0c */ /* 0x001fe2000bf02070 */
[----:B-1----:R-:W-:-:S12]  /*42c0*/  IMAD.U32 R0, RZ, RZ, UR7 ;  /* 0x00000007ff007e24 */ /* 0x002fd8000f8e00ff */
[----:B------:R2:W-:Y:S01]  /*42d0*/  @P0 ATOMS.AND RZ, [UR6], R0 ;  /* 0x00000000ffff098c */ /* 0x0005e2000a800006 */
[----:B------:R-:W-:Y:S05]  /*42e0*/  BRA `(.L_x_13) ;  /* 0x0000000000147947 */ /* 0x000fea0003800000 */
.L_x_15:
[----:B------:R-:W-:-:S07]  /*42f0*/  MOV R2, 0x4310 ;  /* 0x0000431000027802 */ /* 0x000fce0000000f00 */
[----:B------:R-:W-:Y:S05]  /*4300*/  CALL.REL.NOINC `($__internal_0_$__cuda_sm10x_tcgen05_guardrail_trap_col_being_dealloced_not_returned_by_alloc) ;  /* 0x00000000002c7944 */ /* 0x000fea0003c00000 */
[----:B------:R-:W-:Y:S05]  /*4310*/  BRA `(.L_x_13) ;  /* 0x0000000000087947 */ /* 0x000fea0003800000 */
.L_x_14:
[----:B------:R-:W-:-:S07]  /*4320*/  MOV R2, 0x4340 ;  /* 0x0000434000027802 */ /* 0x000fce0000000f00 */
[----:B------:R-:W-:Y:S05]  /*4330*/  CALL.REL.NOINC `($__internal_2_$__cuda_sm10x_tcgen05_guardrail_trap_unallocated_columns_being_dealloced) ;  /* 0x0000000000387944 */ /* 0x000fea0003c00000 */
.L_x_13:
[----:B------:R-:W-:Y:S01]  /*4340*/  NOP ;  /* 0x0000000000007918 */ /* 0x000fe20000000000 */
[----:B--2---:R-:W-:Y:S05]  /*4350*/  EXIT ;  /* 0x000000000000794d */ /* 0x004fea0003800000 */
.L_x_8:
[----:B------:R-:W0:Y:S02]  /*4360*/  SYNCS.PHASECHK.TRANS64.TRYWAIT P3, [UR13], R62 ;  /* 0x0000003eff0075a7 */ /* 0x000e24000806110d */
[----:B0-----:R-:W-:Y:S05]  /*4370*/  @!P3 BRA `(.L_x_8) ;  /* 0xfffffffc00f8b947 */ /* 0x001fea000383ffff */
[----:B------:R-:W-:Y:S05]  /*4380*/  BRA `(.L_x_16) ;  /* 0xffffffe000fc7947 */ /* 0x000fea000383ffff */
.L_x_12:
[----:B------:R-:W1:Y:S02]  /*4390*/  SYNCS.PHASECHK.TRANS64.TRYWAIT P0, [UR13], R2 ;  /* 0x00000002ff0075a7 */ /* 0x000e64000800110d */
[----:B-1----:R-:W-:Y:S05]  /*43a0*/  @!P0 BRA `(.L_x_12) ;  /* 0xfffffffc00f88947 */ /* 0x002fea000383ffff */
[----:B------:R-:W-:Y:S05]  /*43b0*/  BRA `(.L_x_11) ;  /* 0xffffffec00447947 */ /* 0x000fea000383ffff */
        .weak           $__internal_0_$__cuda_sm10x_tcgen05_guardrail_trap_col_being_dealloced_not_returned_by_alloc
        .type           $__internal_0_$__cuda_sm10x_tcgen05_guardrail_trap_col_being_dealloced_not_returned_by_alloc,@function
        .size           $__internal_0_$__cuda_sm10x_tcgen05_guardrail_trap_col_being_dealloced_not_returned_by_alloc,($__internal_1_$__cuda_sm10x_tcgen05_guardrail_trap_phase_invalid_during_alloc - $__internal_0_$__cuda_sm10x_tcgen05_guardrail_trap_col_being_dealloced_not_returned_by_alloc)
$__internal_0_$__cuda_sm10x_tcgen05_guardrail_trap_col_being_dealloced_not_returned_by_alloc:
[----:B------:R-:W-:Y:S05]  /*43c0*/  BPT.TRAP 0x1 ;  /* 0x000000040000795c */ /* 0x000fea0000300000 */
[----:B------:R-:W-:-:S04]  /*43d0*/  IMAD.MOV.U32 R3, RZ, RZ, 0x0 ;  /* 0x00000000ff037424 */ /* 0x000fc800078e00ff */
[----:B------:R-:W-:Y:S05]  /*43e0*/  RET.REL.NODEC R2 `(matmul_kernel) ;  /* 0xffffffbc02047950 */ /* 0x000fea0003c3ffff */
        .weak           $__internal_1_$__cuda_sm10x_tcgen05_guardrail_trap_phase_invalid_during_alloc
        .type           $__internal_1_$__cuda_sm10x_tcgen05_guardrail_trap_phase_invalid_during_alloc,@function
        .size           $__internal_1_$__cuda_sm10x_tcgen05_guardrail_trap_phase_invalid_during_alloc,($__internal_2_$__cuda_sm10x_tcgen05_guardrail_trap_unallocated_columns_being_dealloced - $__internal_1_$__cuda_sm10x_tcgen05_guardrail_trap_phase_invalid_during_alloc)
$__internal_1_$__cuda_sm10x_tcgen05_guardrail_trap_phase_invalid_during_alloc:
[----:B------:R-:W-:Y:S05]  /*43f0*/  BPT.TRAP 0x1 ;  /* 0x000000040000795c */ /* 0x000fea0000300000 */
[----:B------:R-:W-:-:S04]  /*4400*/  IMAD.MOV.U32 R3, RZ, RZ, 0x0 ;  /* 0x00000000ff037424 */ /* 0x000fc800078e00ff */
[----:B------:R-:W-:Y:S05]  /*4410*/  RET.REL.NODEC R2 `(matmul_kernel) ;  /* 0xffffffb802f87950 */ /* 0x000fea0003c3ffff */
        .weak           $__internal_2_$__cuda_sm10x_tcgen05_guardrail_trap_unallocated_columns_being_dealloced
        .type           $__internal_2_$__cuda_sm10x_tcgen05_guardrail_trap_unallocated_columns_being_dealloced,@function
        .size           $__internal_2_$__cuda_sm10x_tcgen05_guardrail_trap_unallocated_columns_being_dealloced,(.L_x_20 - $__internal_2_$__cuda_sm10x_tcgen05_guardrail_trap_unallocated_columns_being_dealloced)
$__internal_2_$__cuda_sm10x_tcgen05_guardrail_trap_unallocated_columns_being_dealloced:
[----:B------:R-:W-:Y:S05]  /*4420*/  BPT.TRAP 0x1 ;  /* 0x000000040000795c */ /* 0x000fea0000300000 */
[----:B------:R-:W-:-:S04]  /*4430*/  IMAD.MOV.U32 R3, RZ, RZ, 0x0 ;  /* 0x00000000ff037424 */ /* 0x000fc800078e00ff */
[----:B------:R-:W-:Y:S05]  /*4440*/  RET.REL.NODEC R2 `(matmul_kernel) ;  /* 0xffffffb802ec7950 */ /* 0x000fea0003c3ffff */
.L_x_17:
[----:B------:R-:W-:-:S00]  /*4450*/  BRA `(.L_x_17) ;  /* 0xfffffffc00fc7947 */ /* 0x000fc0000383ffff */
[----:B------:R-:W-:-:S00]  /*4460*/  NOP ;  /* 0x0000000000007918 */ /* 0x000fc00000000000 */
        /* <DEDUP_REMOVED lines=9> */
.L_x_20:


//--------------------- .nv.shared.matmul_kernel  --------------------------
	.section	.nv.shared.matmul_kernel,"aw",@nobits
	.sectionflags	@""
	.align	16
	.zero		1024


//--------------------- .nv.shared.reserved.0     --------------------------
	.section	.nv.shared.reserved.0,"aw",@nobits
	.align	8
	.weak		__nv_reservedSMEM_offset_0_alias
	.size		__nv_reservedSMEM_offset_0_alias, 0, 64
	.other		__nv_reservedSMEM_offset_0_alias,@"STO_CUDA_RESERVED_SHARED STV_DEFAULT"
__nv_reservedSMEM_offset_0_alias:
	.zero		0
.nv.shared.reserved.0:
	.zero		64
	.weak		__nv_reservedSMEM_allocation_phase
	.type		__nv_reservedSMEM_allocation_phase,@object
	.size		__nv_reservedSMEM_allocation_phase,(.L_0 - __nv_reservedSMEM_allocation_phase)
__nv_reservedSMEM_allocation_phase:
	.zero		1
.L_0:
	.zero		7
	.weak		__nv_reservedSMEM_devtool_atexit_pc
	.type		__nv_reservedSMEM_devtool_atexit_pc,@object
	.size		__nv_reservedSMEM_devtool_atexit_pc,(__nv_reservedSMEM_allocation_mask - __nv_reservedSMEM_devtool_atexit_pc)
__nv_reservedSMEM_devtool_atexit_pc:
	.zero		8
	.weak		__nv_reservedSMEM_allocation_mask
	.type		__nv_reservedSMEM_allocation_mask,@object
	.size		__nv_reservedSMEM_allocation_mask,(.L_2 - __nv_reservedSMEM_allocation_mask)
__nv_reservedSMEM_allocation_mask:
	.zero		4
.L_2:


//--------------------- .nv.constant0.matmul_kernel --------------------------
	.section	.nv.constant0.matmul_kernel,"a",@progbits
	.sectionflags	@""
	.align	4
.nv.constant0.matmul_kernel:
	.zero		976


//--------------------- SYMBOLS --------------------------

	.type		.nv.reservedSmem.offset0,@object
	.size		.nv.reservedSmem.offset0,0x4
	.type		.nv.reservedSmem.cap,@object
	.size		.nv.reservedSmem.cap,0x4
